//
// Generated by NVIDIA NVVM Compiler
//
// Compiler Build ID: CL-36424714
// Cuda compilation tools, release 13.0, V13.0.88
// Based on NVVM 20.0.0
//

.version 9.0
.target sm_100
.address_size 64

	// .globl	_Z19game_of_life_kernelPKmPmi

.visible .entry _Z19game_of_life_kernelPKmPmi(
	.param .u64 .ptr .align 1 _Z19game_of_life_kernelPKmPmi_param_0,
	.param .u64 .ptr .align 1 _Z19game_of_life_kernelPKmPmi_param_1,
	.param .u32 _Z19game_of_life_kernelPKmPmi_param_2
)
{
	.local .align 8 .b8 	__local_depot0[48];
	.reg .b64 	%SP;
	.reg .b64 	%SPL;
	.reg .pred 	%p<50>;
	.reg .b16 	%rs<47>;
	.reg .b32 	%r<297>;
	.reg .b64 	%rd<83>;

	mov.u64 	%SPL, __local_depot0;
	ld.param.u64 	%rd16, [_Z19game_of_life_kernelPKmPmi_param_0];
	ld.param.u64 	%rd15, [_Z19game_of_life_kernelPKmPmi_param_1];
	ld.param.u32 	%r55, [_Z19game_of_life_kernelPKmPmi_param_2];
	cvta.to.global.u64 	%rd1, %rd16;
	add.u64 	%rd2, %SPL, 0;
	add.u64 	%rd3, %SPL, 40;
	shr.s32 	%r56, %r55, 31;
	shr.u32 	%r57, %r56, 29;
	add.s32 	%r58, %r55, %r57;
	shr.s32 	%r59, %r58, 3;
	mov.u32 	%r60, %ctaid.x;
	mov.u32 	%r61, %ntid.x;
	mov.u32 	%r62, %tid.x;
	mad.lo.s32 	%r2, %r60, %r61, %r62;
	mov.u32 	%r63, %ctaid.y;
	mov.u32 	%r64, %ntid.y;
	mov.u32 	%r65, %tid.y;
	mad.lo.s32 	%r66, %r63, %r64, %r65;
	max.s32 	%r67, %r2, %r66;
	setp.ge.s32 	%p1, %r67, %r59;
	@%p1 bra 	$L__BB0_39;
	mul.lo.s32 	%r4, %r59, %r66;
	add.s32 	%r5, %r4, %r2;
	mul.wide.s32 	%rd20, %r5, 8;
	add.s64 	%rd4, %rd1, %rd20;
	ld.global.u64 	%rd5, [%rd4];
	setp.lt.s32 	%p2, %r2, 1;
	mov.b64 	%rd79, 0;
	@%p2 bra 	$L__BB0_3;
	add.s32 	%r68, %r5, -1;
	mul.wide.u32 	%rd21, %r68, 8;
	add.s64 	%rd22, %rd1, %rd21;
	ld.global.u64 	%rd79, [%rd22];
$L__BB0_3:
	add.s32 	%r6, %r59, -1;
	setp.ge.s32 	%p3, %r2, %r6;
	mov.b64 	%rd80, 0;
	@%p3 bra 	$L__BB0_5;
	ld.global.u64 	%rd80, [%rd4+8];
$L__BB0_5:
	setp.eq.s32 	%p4, %r66, 0;
	mov.b32 	%r289, 0;
	@%p4 bra 	$L__BB0_7;
	sub.s32 	%r70, %r4, %r59;
	add.s32 	%r71, %r70, %r2;
	mul.wide.s32 	%rd24, %r71, 8;
	add.s64 	%rd25, %rd1, %rd24;
	ld.global.u64 	%rd26, [%rd25];
	shr.u64 	%rd27, %rd26, 55;
	cvt.u32.u64 	%r72, %rd27;
	and.b32  	%r289, %r72, 510;
$L__BB0_7:
	setp.ge.u32 	%p5, %r66, %r6;
	mov.b32 	%r290, 0;
	@%p5 bra 	$L__BB0_9;
	mul.wide.s32 	%rd28, %r59, 8;
	add.s64 	%rd29, %rd4, %rd28;
	ld.global.u32 	%r74, [%rd29];
	shl.b32 	%r75, %r74, 1;
	and.b32  	%r290, %r75, 510;
$L__BB0_9:
	setp.lt.s32 	%p6, %r2, 1;
	setp.eq.s32 	%p7, %r66, 0;
	mov.b32 	%r291, 0;
	or.pred  	%p8, %p7, %p6;
	@%p8 bra 	$L__BB0_11;
	sub.s32 	%r77, %r4, %r59;
	add.s32 	%r78, %r2, %r77;
	add.s32 	%r79, %r78, -1;
	mul.wide.u32 	%rd30, %r79, 8;
	add.s64 	%rd31, %rd1, %rd30;
	ld.global.u64 	%rd32, [%rd31];
	shr.u64 	%rd33, %rd32, 63;
	cvt.u32.u64 	%r291, %rd33;
$L__BB0_11:
	setp.eq.s32 	%p9, %r66, 0;
	setp.ge.s32 	%p10, %r2, %r6;
	mov.b32 	%r292, 0;
	or.pred  	%p11, %p9, %p10;
	@%p11 bra 	$L__BB0_13;
	sub.s32 	%r81, %r4, %r59;
	cvt.s64.s32 	%rd34, %r81;
	cvt.s64.s32 	%rd35, %r2;
	add.s64 	%rd36, %rd35, %rd34;
	shl.b64 	%rd37, %rd36, 3;
	add.s64 	%rd38, %rd1, %rd37;
	ld.global.u64 	%rd39, [%rd38+8];
	shr.u64 	%rd40, %rd39, 47;
	cvt.u32.u64 	%r82, %rd40;
	and.b32  	%r292, %r82, 512;
$L__BB0_13:
	setp.ge.u32 	%p12, %r66, %r6;
	setp.lt.s32 	%p13, %r2, 1;
	mov.b32 	%r293, 0;
	or.pred  	%p14, %p13, %p12;
	@%p14 bra 	$L__BB0_15;
	add.s32 	%r84, %r4, %r59;
	add.s32 	%r85, %r2, %r84;
	add.s32 	%r86, %r85, -1;
	mul.wide.u32 	%rd41, %r86, 8;
	add.s64 	%rd42, %rd1, %rd41;
	ld.global.u32 	%r87, [%rd42];
	shr.u32 	%r88, %r87, 7;
	and.b32  	%r293, %r88, 1;
$L__BB0_15:
	setp.ge.s32 	%p16, %r2, %r6;
	mov.b32 	%r294, 0;
	or.pred  	%p17, %p12, %p16;
	@%p17 bra 	$L__BB0_17;
	add.s32 	%r90, %r4, %r59;
	cvt.s64.s32 	%rd43, %r90;
	cvt.s64.s32 	%rd44, %r2;
	add.s64 	%rd45, %rd44, %rd43;
	shl.b64 	%rd46, %rd45, 3;
	add.s64 	%rd47, %rd1, %rd46;
	ld.global.u32 	%r91, [%rd47+8];
	shl.b32 	%r92, %r91, 9;
	and.b32  	%r294, %r92, 512;
$L__BB0_17:
	setp.eq.s32 	%p19, %r66, 0;
	setp.lt.s32 	%p20, %r2, %r6;
	setp.gt.s32 	%p21, %r2, 0;
	selp.b32 	%r93, %r291, 0, %p21;
	selp.b32 	%r94, %r292, 0, %p20;
	or.b32  	%r95, %r93, %r289;
	or.b32  	%r96, %r95, %r94;
	selp.b32 	%r97, 0, %r96, %p19;
	cvt.u32.u64 	%r98, %rd5;
	cvt.u32.u64 	%r99, %rd79;
	shr.u32 	%r100, %r99, 7;
	and.b32  	%r101, %r100, 1;
	selp.b32 	%r102, %r101, 0, %p21;
	cvt.u32.u64 	%r103, %rd80;
	shl.b32 	%r104, %r103, 9;
	and.b32  	%r105, %r104, 512;
	selp.b32 	%r106, %r105, 0, %p20;
	shl.b32 	%r107, %r98, 1;
	and.b32  	%r108, %r107, 510;
	or.b32  	%r109, %r102, %r108;
	or.b32  	%r296, %r109, %r106;
	st.local.v2.u32 	[%rd2], {%r97, %r296};
	shr.u32 	%r110, %r99, 15;
	and.b32  	%r111, %r110, 1;
	selp.b32 	%r112, %r111, 0, %p21;
	shl.b32 	%r113, %r103, 1;
	and.b32  	%r114, %r113, 512;
	selp.b32 	%r115, %r114, 0, %p20;
	shr.u32 	%r116, %r98, 7;
	and.b32  	%r117, %r116, 510;
	or.b32  	%r118, %r112, %r117;
	or.b32  	%r119, %r118, %r115;
	add.s64 	%rd82, %rd2, 8;
	shr.u32 	%r120, %r99, 23;
	and.b32  	%r121, %r120, 1;
	selp.b32 	%r122, %r121, 0, %p21;
	shr.u32 	%r123, %r103, 7;
	and.b32  	%r124, %r123, 512;
	selp.b32 	%r125, %r124, 0, %p20;
	shr.u32 	%r126, %r98, 15;
	and.b32  	%r127, %r126, 510;
	or.b32  	%r128, %r122, %r127;
	or.b32  	%r129, %r128, %r125;
	st.local.v2.u32 	[%rd2+8], {%r119, %r129};
	shr.u32 	%r130, %r99, 31;
	selp.b32 	%r131, %r130, 0, %p21;
	shr.u32 	%r132, %r103, 15;
	and.b32  	%r133, %r132, 512;
	selp.b32 	%r134, %r133, 0, %p20;
	shr.u32 	%r135, %r98, 23;
	and.b32  	%r136, %r135, 510;
	or.b32  	%r137, %r131, %r136;
	or.b32  	%r138, %r137, %r134;
	shr.u64 	%rd48, %rd79, 39;
	cvt.u32.u64 	%r139, %rd48;
	and.b32  	%r140, %r139, 1;
	selp.b32 	%r141, %r140, 0, %p21;
	shr.u64 	%rd49, %rd80, 23;
	cvt.u32.u64 	%r142, %rd49;
	and.b32  	%r143, %r142, 512;
	selp.b32 	%r144, %r143, 0, %p20;
	shr.u64 	%rd50, %rd5, 31;
	cvt.u32.u64 	%r145, %rd50;
	and.b32  	%r146, %r145, 510;
	or.b32  	%r147, %r141, %r146;
	or.b32  	%r148, %r147, %r144;
	st.local.v2.u32 	[%rd2+16], {%r138, %r148};
	shr.u64 	%rd51, %rd79, 47;
	cvt.u32.u64 	%r149, %rd51;
	and.b32  	%r150, %r149, 1;
	selp.b32 	%r151, %r150, 0, %p21;
	shr.u64 	%rd52, %rd80, 31;
	cvt.u32.u64 	%r152, %rd52;
	and.b32  	%r153, %r152, 512;
	selp.b32 	%r154, %r153, 0, %p20;
	shr.u64 	%rd53, %rd5, 39;
	cvt.u32.u64 	%r155, %rd53;
	and.b32  	%r156, %r155, 510;
	or.b32  	%r157, %r151, %r156;
	or.b32  	%r158, %r157, %r154;
	shr.u64 	%rd54, %rd79, 55;
	cvt.u32.u64 	%r159, %rd54;
	and.b32  	%r160, %r159, 1;
	selp.b32 	%r161, %r160, 0, %p21;
	shr.u64 	%rd55, %rd80, 39;
	cvt.u32.u64 	%r162, %rd55;
	and.b32  	%r163, %r162, 512;
	selp.b32 	%r164, %r163, 0, %p20;
	shr.u64 	%rd56, %rd5, 47;
	cvt.u32.u64 	%r165, %rd56;
	and.b32  	%r166, %r165, 510;
	or.b32  	%r167, %r161, %r166;
	or.b32  	%r168, %r167, %r164;
	st.local.v2.u32 	[%rd2+24], {%r158, %r168};
	shr.u64 	%rd57, %rd79, 63;
	cvt.u32.u64 	%r169, %rd57;
	selp.b32 	%r170, %r169, 0, %p21;
	shr.u64 	%rd58, %rd80, 47;
	cvt.u32.u64 	%r171, %rd58;
	and.b32  	%r172, %r171, 512;
	selp.b32 	%r173, %r172, 0, %p20;
	shr.u64 	%rd59, %rd5, 55;
	cvt.u32.u64 	%r174, %rd59;
	and.b32  	%r175, %r174, 510;
	or.b32  	%r176, %r170, %r175;
	or.b32  	%r177, %r176, %r173;
	st.local.u32 	[%rd2+32], %r177;
	@%p12 bra 	$L__BB0_19;
	setp.lt.s32 	%p22, %r2, %r6;
	setp.gt.s32 	%p23, %r2, 0;
	selp.b32 	%r179, %r293, 0, %p23;
	selp.b32 	%r180, %r294, 0, %p22;
	or.b32  	%r181, %r179, %r290;
	or.b32  	%r182, %r181, %r180;
	st.local.u32 	[%rd2+36], %r182;
	bra.uni 	$L__BB0_20;
$L__BB0_19:
	mov.b32 	%r178, 0;
	st.local.u32 	[%rd2+36], %r178;
$L__BB0_20:
	mov.b32 	%r295, 0;
	st.local.v2.b32 	[%rd3], {%r295, %r295};
	mov.u64 	%rd81, %rd3;
$L__BB0_21:
	ld.local.u32 	%r22, [%rd82+-8];
	ld.local.u32 	%r23, [%rd82];
	and.b32  	%r184, %r22, 1;
	shr.u32 	%r185, %r22, 1;
	and.b32  	%r24, %r185, 1;
	add.s32 	%r186, %r184, %r24;
	shr.u32 	%r187, %r22, 2;
	and.b32  	%r25, %r187, 1;
	add.s32 	%r188, %r186, %r25;
	and.b32  	%r189, %r296, 1;
	add.s32 	%r190, %r188, %r189;
	shr.u32 	%r191, %r296, 2;
	and.b32  	%r26, %r191, 1;
	add.s32 	%r192, %r190, %r26;
	and.b32  	%r193, %r23, 1;
	add.s32 	%r194, %r192, %r193;
	shr.u32 	%r195, %r23, 1;
	and.b32  	%r27, %r195, 1;
	add.s32 	%r196, %r194, %r27;
	shr.u32 	%r197, %r23, 2;
	and.b32  	%r28, %r197, 1;
	add.s32 	%r29, %r196, %r28;
	setp.eq.s32 	%p24, %r29, 3;
	mov.b16 	%rs39, 1;
	@%p24 bra 	$L__BB0_23;
	shr.u32 	%r198, %r296, 1;
	and.b32  	%r199, %r198, 1;
	setp.eq.b32 	%p25, %r199, 1;
	setp.eq.s32 	%p26, %r29, 2;
	and.pred  	%p27, %p26, %p25;
	selp.u16 	%rs39, 1, 0, %p27;
$L__BB0_23:
	add.s32 	%r200, %r24, %r25;
	shr.u32 	%r201, %r22, 3;
	and.b32  	%r30, %r201, 1;
	add.s32 	%r202, %r200, %r30;
	shr.u32 	%r203, %r296, 1;
	and.b32  	%r204, %r203, 1;
	add.s32 	%r205, %r202, %r204;
	shr.u32 	%r206, %r296, 3;
	and.b32  	%r31, %r206, 1;
	add.s32 	%r207, %r205, %r31;
	add.s32 	%r208, %r207, %r27;
	add.s32 	%r209, %r208, %r28;
	shr.u32 	%r210, %r23, 3;
	and.b32  	%r32, %r210, 1;
	add.s32 	%r33, %r209, %r32;
	setp.eq.s32 	%p28, %r33, 3;
	mov.b16 	%rs40, 2;
	@%p28 bra 	$L__BB0_25;
	setp.eq.b32 	%p29, %r26, 1;
	setp.eq.s32 	%p30, %r33, 2;
	selp.b16 	%rs25, 2, 0, %p29;
	selp.b16 	%rs40, %rs25, 0, %p30;
$L__BB0_25:
	or.b16  	%rs5, %rs39, %rs40;
	add.s32 	%r213, %r25, %r30;
	shr.u32 	%r214, %r22, 4;
	and.b32  	%r34, %r214, 1;
	add.s32 	%r215, %r213, %r34;
	add.s32 	%r216, %r215, %r26;
	shr.u32 	%r217, %r296, 4;
	and.b32  	%r35, %r217, 1;
	add.s32 	%r218, %r216, %r35;
	add.s32 	%r219, %r218, %r28;
	add.s32 	%r220, %r219, %r32;
	shr.u32 	%r221, %r23, 4;
	and.b32  	%r36, %r221, 1;
	add.s32 	%r37, %r220, %r36;
	setp.eq.s32 	%p31, %r37, 3;
	mov.b16 	%rs41, 4;
	@%p31 bra 	$L__BB0_27;
	setp.eq.b32 	%p32, %r31, 1;
	setp.eq.s32 	%p33, %r37, 2;
	selp.b16 	%rs27, 4, 0, %p32;
	selp.b16 	%rs41, %rs27, 0, %p33;
$L__BB0_27:
	or.b16  	%rs8, %rs5, %rs41;
	add.s32 	%r224, %r30, %r34;
	shr.u32 	%r225, %r22, 5;
	and.b32  	%r38, %r225, 1;
	add.s32 	%r226, %r224, %r38;
	add.s32 	%r227, %r226, %r31;
	shr.u32 	%r228, %r296, 5;
	and.b32  	%r39, %r228, 1;
	add.s32 	%r229, %r227, %r39;
	add.s32 	%r230, %r229, %r32;
	add.s32 	%r231, %r230, %r36;
	shr.u32 	%r232, %r23, 5;
	and.b32  	%r40, %r232, 1;
	add.s32 	%r41, %r231, %r40;
	setp.eq.s32 	%p34, %r41, 3;
	mov.b16 	%rs42, 8;
	@%p34 bra 	$L__BB0_29;
	setp.eq.b32 	%p35, %r35, 1;
	setp.eq.s32 	%p36, %r41, 2;
	selp.b16 	%rs29, 8, 0, %p35;
	selp.b16 	%rs42, %rs29, 0, %p36;
$L__BB0_29:
	or.b16  	%rs11, %rs8, %rs42;
	add.s32 	%r235, %r34, %r38;
	shr.u32 	%r236, %r22, 6;
	and.b32  	%r42, %r236, 1;
	add.s32 	%r237, %r235, %r42;
	add.s32 	%r238, %r237, %r35;
	shr.u32 	%r239, %r296, 6;
	and.b32  	%r43, %r239, 1;
	add.s32 	%r240, %r238, %r43;
	add.s32 	%r241, %r240, %r36;
	add.s32 	%r242, %r241, %r40;
	shr.u32 	%r243, %r23, 6;
	and.b32  	%r44, %r243, 1;
	add.s32 	%r45, %r242, %r44;
	setp.eq.s32 	%p37, %r45, 3;
	mov.b16 	%rs43, 16;
	@%p37 bra 	$L__BB0_31;
	setp.eq.b32 	%p38, %r39, 1;
	setp.eq.s32 	%p39, %r45, 2;
	selp.b16 	%rs31, 16, 0, %p38;
	selp.b16 	%rs43, %rs31, 0, %p39;
$L__BB0_31:
	or.b16  	%rs14, %rs11, %rs43;
	add.s32 	%r246, %r38, %r42;
	shr.u32 	%r247, %r22, 7;
	and.b32  	%r46, %r247, 1;
	add.s32 	%r248, %r246, %r46;
	add.s32 	%r249, %r248, %r39;
	shr.u32 	%r250, %r296, 7;
	and.b32  	%r47, %r250, 1;
	add.s32 	%r251, %r249, %r47;
	add.s32 	%r252, %r251, %r40;
	add.s32 	%r253, %r252, %r44;
	shr.u32 	%r254, %r23, 7;
	and.b32  	%r48, %r254, 1;
	add.s32 	%r49, %r253, %r48;
	setp.eq.s32 	%p40, %r49, 3;
	mov.b16 	%rs44, 32;
	@%p40 bra 	$L__BB0_33;
	setp.eq.b32 	%p41, %r43, 1;
	setp.eq.s32 	%p42, %r49, 2;
	selp.b16 	%rs33, 32, 0, %p41;
	selp.b16 	%rs44, %rs33, 0, %p42;
$L__BB0_33:
	or.b16  	%rs17, %rs14, %rs44;
	add.s32 	%r257, %r42, %r46;
	shr.u32 	%r258, %r22, 8;
	and.b32  	%r50, %r258, 1;
	add.s32 	%r259, %r257, %r50;
	add.s32 	%r260, %r259, %r43;
	shr.u32 	%r261, %r296, 8;
	and.b32  	%r262, %r261, 1;
	add.s32 	%r263, %r260, %r262;
	add.s32 	%r264, %r263, %r44;
	add.s32 	%r265, %r264, %r48;
	shr.u32 	%r266, %r23, 8;
	and.b32  	%r51, %r266, 1;
	add.s32 	%r52, %r265, %r51;
	setp.eq.s32 	%p43, %r52, 3;
	mov.b16 	%rs45, 64;
	@%p43 bra 	$L__BB0_35;
	setp.eq.b32 	%p44, %r47, 1;
	setp.eq.s32 	%p45, %r52, 2;
	selp.b16 	%rs35, 64, 0, %p44;
	selp.b16 	%rs45, %rs35, 0, %p45;
$L__BB0_35:
	or.b16  	%rs20, %rs17, %rs45;
	add.s32 	%r269, %r46, %r50;
	shr.u32 	%r270, %r22, 9;
	and.b32  	%r271, %r270, 1;
	add.s32 	%r272, %r269, %r271;
	add.s32 	%r273, %r272, %r47;
	shr.u32 	%r274, %r296, 9;
	and.b32  	%r275, %r274, 1;
	add.s32 	%r276, %r273, %r275;
	add.s32 	%r277, %r276, %r48;
	add.s32 	%r278, %r277, %r51;
	shr.u32 	%r279, %r23, 9;
	and.b32  	%r280, %r279, 1;
	add.s32 	%r53, %r278, %r280;
	setp.eq.s32 	%p46, %r53, 3;
	mov.b16 	%rs46, 128;
	@%p46 bra 	$L__BB0_37;
	setp.eq.b32 	%p47, %r262, 1;
	setp.eq.s32 	%p48, %r53, 2;
	selp.b16 	%rs37, -128, 0, %p47;
	selp.b16 	%rs46, %rs37, 0, %p48;
$L__BB0_37:
	or.b16  	%rs38, %rs20, %rs46;
	st.local.u8 	[%rd81], %rs38;
	add.s64 	%rd82, %rd82, 4;
	add.s64 	%rd81, %rd81, 1;
	add.s32 	%r295, %r295, 1;
	setp.ne.s32 	%p49, %r295, 8;
	mov.u32 	%r296, %r23;
	@%p49 bra 	$L__BB0_21;
	ld.local.v2.b32 	{%r283, %r284}, [%rd3];
	bfe.u32 	%r285, %r284, 24, 8;
	bfe.u32 	%r286, %r284, 16, 8;
	bfe.u32 	%r287, %r284, 8, 8;
	bfe.u32 	%r288, %r284, 0, 8;
	ld.local.u32 	%rd60, [%rd3];
	cvt.u64.u32 	%rd61, %r288;
	shl.b64 	%rd62, %rd61, 32;
	and.b64  	%rd63, %rd62, 1095216660480;
	or.b64  	%rd64, %rd63, %rd60;
	cvt.u64.u32 	%rd65, %r287;
	shl.b64 	%rd66, %rd65, 40;
	and.b64  	%rd67, %rd66, 280375465082880;
	or.b64  	%rd68, %rd67, %rd64;
	cvt.u64.u32 	%rd69, %r286;
	shl.b64 	%rd70, %rd69, 48;
	and.b64  	%rd71, %rd70, 71776119061217280;
	or.b64  	%rd72, %rd71, %rd68;
	cvt.u64.u32 	%rd73, %r285;
	shl.b64 	%rd74, %rd73, 56;
	or.b64  	%rd75, %rd74, %rd72;
	cvta.to.global.u64 	%rd76, %rd15;
	add.s64 	%rd78, %rd76, %rd20;
	st.global.u64 	[%rd78], %rd75;
$L__BB0_39:
	ret;

}


// ===== COMPILED SASS (sm_100) =====

	.target	sm_100

	.elftype	@"ET_EXEC"


//--------------------- .note.nv.tkinfo           --------------------------
	.section	.note.nv.tkinfo,"",@"SHT_NOTE"
	.sectionflags	@"SHF_NOTE_NV_TKINFO"
	.tkinfo
        /*0018*/ 	.word	0x00000002
        /*0030*/ 	.string	""
        /*0030*/ 	.string	"ptxas"
        /*0030*/ 	.string	"Cuda compilation tools, release 13.0, V13.0.88"
        /*0030*/ 	.string	"Build cuda_13.0.r13.0/compiler.36424714_0"
        /*0030*/ 	.string	"-arch sm_100 -m 64 "



//--------------------- .note.nv.cuinfo           --------------------------
	.section	.note.nv.cuinfo,"",@"SHT_NOTE"
	.sectionflags	@"SHF_NOTE_NV_CUINFO"
        /*0018*/ 	.short	0x0002
        /*001a*/ 	.short	0x0064
        /*001c*/ 	.short	0x0082
	.zero		2


//--------------------- .nv.info                  --------------------------
	.section	.nv.info,"",@"SHT_CUDA_INFO"
	.align	4


	//----- nvinfo : EIATTR_REGCOUNT
	.align		4
        /*0000*/ 	.byte	0x04, 0x2f
        /*0002*/ 	.short	(.L_1 - .L_0)
	.align		4
.L_0:
        /*0004*/ 	.word	index@(_Z19game_of_life_kernelPKmPmi)
        /*0008*/ 	.word	0x0000001e


	//----- nvinfo : EIATTR_FRAME_SIZE
	.align		4
.L_1:
        /*000c*/ 	.byte	0x04, 0x11
        /*000e*/ 	.short	(.L_3 - .L_2)
	.align		4
.L_2:
        /*0010*/ 	.word	index@(_Z19game_of_life_kernelPKmPmi)
        /*0014*/ 	.word	0x00000030


	//----- nvinfo : EIATTR_MIN_STACK_SIZE
	.align		4
.L_3:
        /*0018*/ 	.byte	0x04, 0x12
        /*001a*/ 	.short	(.L_5 - .L_4)
	.align		4
.L_4:
        /*001c*/ 	.word	index@(_Z19game_of_life_kernelPKmPmi)
        /*0020*/ 	.word	0x00000030
.L_5:


//--------------------- .nv.compat                --------------------------
	.section	.nv.compat,"",@"SHT_CUDA_COMPAT_INFO"
	.align	4
        /*0000*/ 	.byte	0x02, 0x09, 0x00, 0x00, 0x02, 0x02, 0x01, 0x00, 0x02, 0x05, 0x05, 0x00, 0x03, 0x07, 0x01, 0x01
        /*0010*/ 	.byte	0x02, 0x03, 0x00, 0x00, 0x02, 0x06, 0x01, 0x00, 0x04, 0x0b, 0x08, 0x00, 0x09, 0x00, 0x00, 0x00
        /*0020*/ 	.byte	0x00, 0x00, 0x00, 0x00


//--------------------- .nv.info._Z19game_of_life_kernelPKmPmi --------------------------
	.section	.nv.info._Z19game_of_life_kernelPKmPmi,"",@"SHT_CUDA_INFO"
	.sectionflags	@""
	.align	4


	//----- nvinfo : EIATTR_CUDA_API_VERSION
	.align		4
        /*0000*/ 	.byte	0x04, 0x37
        /*0002*/ 	.short	(.L_7 - .L_6)
.L_6:
        /*0004*/ 	.word	0x00000082


	//----- nvinfo : EIATTR_KPARAM_INFO
	.align		4
.L_7:
        /*0008*/ 	.byte	0x04, 0x17
        /*000a*/ 	.short	(.L_9 - .L_8)
.L_8:
        /*000c*/ 	.word	0x00000000
        /*0010*/ 	.short	0x0002
        /*0012*/ 	.short	0x0010
        /*0014*/ 	.byte	0x00, 0xf0, 0x11, 0x00


	//----- nvinfo : EIATTR_KPARAM_INFO
	.align		4
.L_9:
        /*0018*/ 	.byte	0x04, 0x17
        /*001a*/ 	.short	(.L_11 - .L_10)
.L_10:
        /*001c*/ 	.word	0x00000000
        /*0020*/ 	.short	0x0001
        /*0022*/ 	.short	0x0008
        /*0024*/ 	.byte	0x00, 0xf5, 0x21, 0x00


	//----- nvinfo : EIATTR_KPARAM_INFO
	.align		4
.L_11:
        /*0028*/ 	.byte	0x04, 0x17
        /*002a*/ 	.short	(.L_13 - .L_12)
.L_12:
        /*002c*/ 	.word	0x00000000
        /*0030*/ 	.short	0x0000
        /*0032*/ 	.short	0x0000
        /*0034*/ 	.byte	0x00, 0xf5, 0x21, 0x00


	//----- nvinfo : EIATTR_SPARSE_MMA_MASK
	.align		4
.L_13:
        /*0038*/ 	.byte	0x03, 0x50
        /*003a*/ 	.short	0x0000


	//----- nvinfo : EIATTR_MAXREG_COUNT
	.align		4
        /*003c*/ 	.byte	0x03, 0x1b
        /*003e*/ 	.short	0x00ff


	//----- nvinfo : EIATTR_MERCURY_ISA_VERSION
	.align		4
        /*0040*/ 	.byte	0x03, 0x5f
        /*0042*/ 	.short	0x0101


	//----- nvinfo : EIATTR_VRC_CTA_INIT_COUNT
	.align		4
        /*0044*/ 	.byte	0x02, 0x4a
	.zero		1
	.zero		1


	//----- nvinfo : EIATTR_EXIT_INSTR_OFFSETS
	.align		4
        /*0048*/ 	.byte	0x04, 0x1c
        /*004a*/ 	.short	(.L_15 - .L_14)


	//   ....[0]....
.L_14:
        /*004c*/ 	.word	0x00000100


	//   ....[1]....
        /*0050*/ 	.word	0x00001570


	//----- nvinfo : EIATTR_CBANK_PARAM_SIZE
	.align		4
.L_15:
        /*0054*/ 	.byte	0x03, 0x19
        /*0056*/ 	.short	0x0014


	//----- nvinfo : EIATTR_PARAM_CBANK
	.align		4
        /*0058*/ 	.byte	0x04, 0x0a
        /*005a*/ 	.short	(.L_17 - .L_16)
	.align		4
.L_16:
        /*005c*/ 	.word	index@(.nv.constant0._Z19game_of_life_kernelPKmPmi)
        /*0060*/ 	.short	0x0380
        /*0062*/ 	.short	0x0014


	//----- nvinfo : EIATTR_SW_WAR
	.align		4
.L_17:
        /*0064*/ 	.byte	0x04, 0x36
        /*0066*/ 	.short	(.L_19 - .L_18)
.L_18:
        /*0068*/ 	.word	0x00000008
.L_19:


//--------------------- .nv.callgraph             --------------------------
	.section	.nv.callgraph,"",@"SHT_CUDA_CALLGRAPH"
	.align	4
	.sectionentsize	8
	.align		4
        /*0000*/ 	.word	0x00000000
	.align		4
        /*0004*/ 	.word	0xffffffff
	.align		4
        /*0008*/ 	.word	0x00000000
	.align		4
        /*000c*/ 	.word	0xfffffffe
	.align		4
        /*0010*/ 	.word	0x00000000
	.align		4
        /*0014*/ 	.word	0xfffffffd
	.align		4
        /*0018*/ 	.word	0x00000000
	.align		4
        /*001c*/ 	.word	0xfffffffc


//--------------------- .text._Z19game_of_life_kernelPKmPmi --------------------------
	.section	.text._Z19game_of_life_kernelPKmPmi,"ax",@progbits
	.align	128
        .global         _Z19game_of_life_kernelPKmPmi
        .type           _Z19game_of_life_kernelPKmPmi,@function
        .size           _Z19game_of_life_kernelPKmPmi,(.L_x_2 - _Z19game_of_life_kernelPKmPmi)
        .other          _Z19game_of_life_kernelPKmPmi,@"STO_CUDA_ENTRY STV_DEFAULT"
_Z19game_of_life_kernelPKmPmi:
.text._Z19game_of_life_kernelPKmPmi:
[----:B------:R-:W0:Y:S01]  /*0000*/  LDC R1, c[0x0][0x37c] ;  /* 0x0000df00ff017b82 */ /* 0x000e220000000800 */
[----:B------:R-:W1:Y:S07]  /*0010*/  S2R R3, SR_TID.X ;  /* 0x0000000000037919 */ /* 0x000e6e0000002100 */
[----:B------:R-:W2:Y:S01]  /*0020*/  LDC R7, c[0x0][0x390] ;  /* 0x0000e400ff077b82 */ /* 0x000ea20000000800 */
[----:B0-----:R-:W-:Y:S01]  /*0030*/  VIADD R1, R1, 0xffffffd0 ;  /* 0xffffffd001017836 */ /* 0x001fe20000000000 */
[----:B------:R-:W0:Y:S06]  /*0040*/  S2R R5, SR_TID.Y ;  /* 0x0000000000057919 */ /* 0x000e2c0000002200 */
[----:B------:R-:W1:Y:S08]  /*0050*/  LDC R0, c[0x0][0x360] ;  /* 0x0000d800ff007b82 */ /* 0x000e700000000800 */
[----:B------:R-:W1:Y:S08]  /*0060*/  S2UR UR4, SR_CTAID.X ;  /* 0x00000000000479c3 */ /* 0x000e700000002500 */
[----:B------:R-:W0:Y:S01]  /*0070*/  S2UR UR5, SR_CTAID.Y ;  /* 0x00000000000579c3 */ /* 0x000e220000002600 */
[----:B--2---:R-:W-:-:S04]  /*0080*/  SHF.R.S32.HI R2, RZ, 0x1f, R7 ;  /* 0x0000001fff027819 */ /* 0x004fc80000011407 */
[----:B------:R-:W-:-:S03]  /*0090*/  LEA.HI R2, R2, R7, RZ, 0x3 ;  /* 0x0000000702027211 */ /* 0x000fc600078f18ff */
[----:B------:R-:W0:Y:S01]  /*00a0*/  LDC R4, c[0x0][0x364] ;  /* 0x0000d900ff047b82 */ /* 0x000e220000000800 */
[----:B------:R-:W-:Y:S01]  /*00b0*/  SHF.R.S32.HI R17, RZ, 0x3, R2 ;  /* 0x00000003ff117819 */ /* 0x000fe20000011402 */
[----:B-1----:R-:W-:Y:S02]  /*00c0*/  IMAD R0, R0, UR4, R3 ;  /* 0x0000000400007c24 */ /* 0x002fe4000f8e0203 */
[----:B0-----:R-:W-:-:S05]  /*00d0*/  IMAD R4, R4, UR5, R5 ;  /* 0x0000000504047c24 */ /* 0x001fca000f8e0205 */
[----:B------:R-:W-:-:S04]  /*00e0*/  VIMNMX R6, PT, PT, R0, R4, !PT ;  /* 0x0000000400067248 */ /* 0x000fc80007fe0100 */
[----:B------:R-:W-:-:S13]  /*00f0*/  ISETP.GE.AND P0, PT, R6, R17, PT ;  /* 0x000000110600720c */ /* 0x000fda0003f06270 */
[----:B------:R-:W-:Y:S05]  /*0100*/  @P0 EXIT ;  /* 0x000000000000094d */ /* 0x000fea0003800000 */
[C---:B------:R-:W-:Y:S01]  /*0110*/  VIADD R15, R17.reuse, 0xffffffff ;  /* 0xffffffff110f7836 */ /* 0x040fe20000000000 */
[----:B------:R-:W0:Y:S01]  /*0120*/  LDC.64 R2, c[0x0][0x380] ;  /* 0x0000e000ff027b82 */ /* 0x000e220000000a00 */
[----:B------:R-:W-:Y:S01]  /*0130*/  IMAD R6, R17, R4, RZ ;  /* 0x0000000411067224 */ /* 0x000fe200078e02ff */
[C---:B------:R-:W-:Y:S01]  /*0140*/  ISETP.GE.AND P6, PT, R0.reuse, 0x1, PT ;  /* 0x000000010000780c */ /* 0x040fe20003fc6270 */
[----:B------:R-:W1:Y:S01]  /*0150*/  LDCU.64 UR6, c[0x0][0x358] ;  /* 0x00006b00ff0677ac */ /* 0x000e620008000a00 */
[-C--:B------:R-:W-:Y:S02]  /*0160*/  ISETP.GE.AND P5, PT, R0, R15.reuse, PT ;  /* 0x0000000f0000720c */ /* 0x080fe40003fa6270 */
[C---:B------:R-:W-:Y:S02]  /*0170*/  ISETP.GE.U32.AND P1, PT, R4.reuse, R15, PT ;  /* 0x0000000f0400720c */ /* 0x040fe40003f26070 */
[----:B------:R-:W-:Y:S02]  /*0180*/  ISETP.EQ.OR P0, PT, R4, RZ, P5 ;  /* 0x000000ff0400720c */ /* 0x000fe40002f02670 */
[----:B------:R-:W-:-:S02]  /*0190*/  ISETP.LT.OR P3, PT, R0, 0x1, P1 ;  /* 0x000000010000780c */ /* 0x000fc40000f61670 */
[----:B------:R-:W-:-:S09]  /*01a0*/  ISETP.EQ.OR P2, PT, R4, RZ, !P6 ;  /* 0x000000ff0400720c */ /* 0x000fd20007742670 */
[----:B------:R-:W2:Y:S01]  /*01b0*/  @!P0 LDC.64 R18, c[0x0][0x380] ;  /* 0x0000e000ff128b82 */ /* 0x000ea20000000a00 */
[----:B------:R-:W-:Y:S01]  /*01c0*/  @!P0 IMAD.IADD R5, R6, 0x1, -R17 ;  /* 0x0000000106058824 */ /* 0x000fe200078e0a11 */
[----:B------:R-:W-:-:S04]  /*01d0*/  @!P0 SHF.R.S32.HI R8, RZ, 0x1f, R0 ;  /* 0x0000001fff088819 */ /* 0x000fc80000011400 */
[----:B------:R-:W-:-:S04]  /*01e0*/  @!P0 IADD3 R7, P4, PT, R0, R5, RZ ;  /* 0x0000000500078210 */ /* 0x000fc80007f9e0ff */
[----:B------:R-:W-:Y:S02]  /*01f0*/  @!P0 LEA.HI.X.SX32 R8, R5, R8, 0x1, P4 ;  /* 0x0000000805088211 */ /* 0x000fe400020f0eff */
[C---:B------:R-:W-:Y:S01]  /*0200*/  @!P2 IADD3 R5, PT, PT, R0.reuse, R6, -R17 ;  /* 0x000000060005a210 */ /* 0x040fe20007ffe811 */
[----:B------:R-:W-:-:S04]  /*0210*/  IMAD.IADD R9, R0, 0x1, R6 ;  /* 0x0000000100097824 */ /* 0x000fc800078e0206 */
[----:B------:R-:W-:Y:S01]  /*0220*/  @!P2 VIADD R5, R5, 0xffffffff ;  /* 0xffffffff0505a836 */ /* 0x000fe20000000000 */
[----:B--2---:R-:W-:-:S04]  /*0230*/  @!P0 LEA R18, P4, R7, R18, 0x3 ;  /* 0x0000001207128211 */ /* 0x004fc800078818ff */
[----:B------:R-:W-:Y:S02]  /*0240*/  @!P0 LEA.HI.X R19, R7, R19, R8, 0x3, P4 ;  /* 0x0000001307138211 */ /* 0x000fe400020f1c08 */
[----:B------:R-:W-:Y:S02]  /*0250*/  ISETP.NE.AND P4, PT, R4, RZ, PT ;  /* 0x000000ff0400720c */ /* 0x000fe40003f85270 */
[----:B------:R-:W-:Y:S01]  /*0260*/  @!P3 IADD3 R4, PT, PT, R0, R6, R17 ;  /* 0x000000060004b210 */ /* 0x000fe20007ffe011 */
[----:B------:R-:W-:Y:S01]  /*0270*/  @P6 VIADD R21, R9, 0xffffffff ;  /* 0xffffffff09156836 */ /* 0x000fe20000000000 */
[----:B-1----:R-:W2:Y:S03]  /*0280*/  @!P0 LDG.E R18, desc[UR6][R18.64+0xc] ;  /* 0x00000c0612128981 */ /* 0x002ea6000c1e1900 */
[----:B------:R-:W-:Y:S02]  /*0290*/  @!P3 VIADD R25, R4, 0xffffffff ;  /* 0xffffffff0419b836 */ /* 0x000fe40000000000 */
[----:B0-----:R-:W-:-:S04]  /*02a0*/  @!P2 IMAD.WIDE.U32 R4, R5, 0x8, R2 ;  /* 0x000000080504a825 */ /* 0x001fc800078e0002 */
[----:B------:R-:W-:Y:S01]  /*02b0*/  @!P3 IMAD.WIDE.U32 R24, R25, 0x8, R2 ;  /* 0x000000081918b825 */ /* 0x000fe200078e0002 */
[----:B------:R-:W-:Y:S01]  /*02c0*/  @P4 IADD3 R23, PT, PT, R0, R6, -R17 ;  /* 0x0000000600174210 */ /* 0x000fe20007ffe811 */
[----:B------:R-:W3:Y:S04]  /*02d0*/  @!P2 LDG.E R7, desc[UR6][R4.64+0x4] ;  /* 0x000004060407a981 */ /* 0x000ee8000c1e1900 */
[----:B------:R-:W4:Y:S01]  /*02e0*/  @!P3 LDG.E R24, desc[UR6][R24.64] ;  /* 0x000000061818b981 */ /* 0x000f22000c1e1900 */
[----:B------:R-:W-:Y:S01]  /*02f0*/  @P4 IMAD.WIDE R22, R23, 0x8, R2 ;  /* 0x0000000817164825 */ /* 0x000fe200078e0202 */
[----:B------:R-:W-:-:S03]  /*0300*/  CS2R R12, SRZ ;  /* 0x00000000000c7805 */ /* 0x000fc6000001ff00 */
[--C-:B------:R-:W-:Y:S01]  /*0310*/  IMAD.WIDE R10, R9, 0x8, R2.reuse ;  /* 0x00000008090a7825 */ /* 0x100fe200078e0202 */
[----:B------:R0:W5:Y:S03]  /*0320*/  @P4 LDG.E R14, desc[UR6][R22.64+0x4] ;  /* 0x00000406160e4981 */ /* 0x000166000c1e1900 */
[----:B------:R-:W-:Y:S01]  /*0330*/  @P6 IMAD.WIDE.U32 R20, R21, 0x8, R2 ;  /* 0x0000000815146825 */ /* 0x000fe200078e0002 */
[----:B------:R-:W-:Y:S01]  /*0340*/  CS2R R2, SRZ ;  /* 0x0000000000027805 */ /* 0x000fe2000001ff00 */
[----:B------:R-:W5:Y:S04]  /*0350*/  @!P5 LDG.E.64 R12, desc[UR6][R10.64+0x8] ;  /* 0x000008060a0cd981 */ /* 0x000f68000c1e1b00 */
[----:B------:R-:W5:Y:S04]  /*0360*/  LDG.E.64 R4, desc[UR6][R10.64] ;  /* 0x000000060a047981 */ /* 0x000f68000c1e1b00 */
[----:B------:R1:W5:Y:S01]  /*0370*/  @P6 LDG.E.64 R2, desc[UR6][R20.64] ;  /* 0x0000000614026981 */ /* 0x000362000c1e1b00 */
[----:B------:R-:W-:Y:S01]  /*0380*/  ISETP.GE.OR P5, PT, R0, R15, P1 ;  /* 0x0000000f0000720c */ /* 0x000fe20000fa6670 */
[----:B------:R-:W-:-:S12]  /*0390*/  IMAD.MOV.U32 R8, RZ, RZ, RZ ;  /* 0x000000ffff087224 */ /* 0x000fd800078e00ff */
[C---:B0-----:R-:W-:Y:S02]  /*03a0*/  @!P5 IMAD.IADD R23, R17.reuse, 0x1, R6 ;  /* 0x000000011117d824 */ /* 0x041fe400078e0206 */
[----:B-1----:R-:W-:Y:S01]  /*03b0*/  IMAD.MOV.U32 R20, RZ, RZ, RZ ;  /* 0x000000ffff147224 */ /* 0x002fe200078e00ff */
[----:B--2---:R-:W-:Y:S02]  /*03c0*/  @!P0 SHF.R.U32.HI R18, RZ, 0xf, R18 ;  /* 0x0000000fff128819 */ /* 0x004fe40000011612 */
[----:B---3--:R-:W-:Y:S01]  /*03d0*/  @!P2 SHF.R.U32.HI R8, RZ, 0x1f, R7 ;  /* 0x0000001fff08a819 */ /* 0x008fe20000011607 */
[----:B------:R-:W-:Y:S01]  /*03e0*/  IMAD.MOV.U32 R7, RZ, RZ, RZ ;  /* 0x000000ffff077224 */ /* 0x000fe200078e00ff */
[----:B----4-:R-:W-:Y:S01]  /*03f0*/  @!P3 SHF.R.U32.HI R16, RZ, 0x7, R24 ;  /* 0x00000007ff10b819 */ /* 0x010fe20000011618 */
[----:B------:R-:W-:Y:S01]  /*0400*/  @!P1 IMAD.WIDE R24, R17, 0x8, R10 ;  /* 0x0000000811189825 */ /* 0x000fe200078e020a */
[----:B------:R-:W-:Y:S02]  /*0410*/  ISETP.GE.AND P2, PT, R0, R15, PT ;  /* 0x0000000f0000720c */ /* 0x000fe40003f46270 */
[----:B------:R-:W-:Y:S01]  /*0420*/  @!P3 LOP3.LUT R7, R16, 0x1, RZ, 0xc0, !PT ;  /* 0x000000011007b812 */ /* 0x000fe200078ec0ff */
[----:B------:R-:W-:Y:S01]  /*0430*/  IMAD.MOV.U32 R11, RZ, RZ, RZ ;  /* 0x000000ffff0b7224 */ /* 0x000fe200078e00ff */
[----:B------:R-:W-:Y:S01]  /*0440*/  ISETP.GT.AND P3, PT, R0, RZ, PT ;  /* 0x000000ff0000720c */ /* 0x000fe20003f64270 */
[----:B------:R0:W2:Y:S01]  /*0450*/  @!P1 LDG.E R19, desc[UR6][R24.64] ;  /* 0x0000000618139981 */ /* 0x0000a2000c1e1900 */
[----:B------:R-:W-:-:S02]  /*0460*/  @!P5 SHF.R.S32.HI R15, RZ, 0x1f, R23 ;  /* 0x0000001fff0fd819 */ /* 0x000fc40000011417 */
[----:B------:R-:W-:Y:S02]  /*0470*/  @!P5 IADD3 R23, P6, PT, R0, R23, RZ ;  /* 0x000000170017d210 */ /* 0x000fe40007fde0ff */
[----:B------:R-:W-:Y:S02]  /*0480*/  @!P0 LOP3.LUT R11, R18, 0x200, RZ, 0xc0, !PT ;  /* 0x00000200120b8812 */ /* 0x000fe400078ec0ff */
[----:B-----5:R-:W-:Y:S02]  /*0490*/  @P4 SHF.R.U32.HI R14, RZ, 0x17, R14 ;  /* 0x00000017ff0e4819 */ /* 0x020fe4000001160e */
[----:B------:R-:W-:Y:S01]  /*04a0*/  SEL R27, R8, RZ, P3 ;  /* 0x000000ff081b7207 */ /* 0x000fe20001800000 */
[----:B------:R-:W-:Y:S01]  /*04b0*/  IMAD.SHL.U32 R21, R12, 0x2, RZ ;  /* 0x000000020c157824 */ /* 0x000fe200078e00ff */
[----:B------:R-:W-:Y:S02]  /*04c0*/  @!P5 LEA.HI.X.SX32 R0, R0, R15, 0x1, P6 ;  /* 0x0000000f0000d211 */ /* 0x000fe400030f0eff */
[----:B------:R-:W-:Y:S01]  /*04d0*/  SEL R8, R11, RZ, !P2 ;  /* 0x000000ff0b087207 */ /* 0x000fe20005000000 */
[----:B------:R-:W-:Y:S01]  /*04e0*/  IMAD.SHL.U32 R11, R12, 0x200, RZ ;  /* 0x000002000c0b7824 */ /* 0x000fe200078e00ff */
[----:B------:R-:W-:-:S02]  /*04f0*/  @P4 LOP3.LUT R20, R14, 0x1fe, RZ, 0xc0, !PT ;  /* 0x000001fe0e144812 */ /* 0x000fc400078ec0ff */
[--C-:B------:R-:W-:Y:S02]  /*0500*/  SHF.R.U32.HI R17, RZ, 0x7, R12.reuse ;  /* 0x00000007ff117819 */ /* 0x100fe4000001160c */
[----:B------:R-:W-:Y:S02]  /*0510*/  SHF.R.U32.HI R6, RZ, 0xf, R12 ;  /* 0x0000000fff067819 */ /* 0x000fe4000001160c */
[C-C-:B------:R-:W-:Y:S02]  /*0520*/  SHF.R.U64 R15, R12.reuse, 0x17, R13.reuse ;  /* 0x000000170c0f7819 */ /* 0x140fe4000000120d */
[----:B------:R-:W-:Y:S02]  /*0530*/  SHF.R.U64 R16, R12, 0x1f, R13 ;  /* 0x0000001f0c107819 */ /* 0x000fe4000000120d */
[--C-:B------:R-:W-:Y:S02]  /*0540*/  SHF.R.U32.HI R12, RZ, 0xf, R2.reuse ;  /* 0x0000000fff0c7819 */ /* 0x100fe40000011602 */
[----:B------:R-:W-:-:S02]  /*0550*/  SHF.R.U32.HI R14, RZ, 0x1f, R2 ;  /* 0x0000001fff0e7819 */ /* 0x000fc40000011602 */
[----:B------:R-:W-:Y:S02]  /*0560*/  LOP3.LUT R8, R8, R27, R20, 0xfe, !PT ;  /* 0x0000001b08087212 */ /* 0x000fe400078efe14 */
[----:B------:R-:W-:Y:S02]  /*0570*/  LOP3.LUT R12, R12, 0x1, RZ, 0xc0, !PT ;  /* 0x000000010c0c7812 */ /* 0x000fe400078ec0ff */
[----:B------:R-:W-:Y:S02]  /*0580*/  SEL R20, R14, RZ, P3 ;  /* 0x000000ff0e147207 */ /* 0x000fe40001800000 */
[----:B0-----:R-:W-:Y:S02]  /*0590*/  SHF.R.U32.HI R25, RZ, 0x17, R4 ;  /* 0x00000017ff197819 */ /* 0x001fe40000011604 */
[----:B------:R-:W-:Y:S02]  /*05a0*/  SHF.R.U32.HI R14, RZ, 0x17, R2 ;  /* 0x00000017ff0e7819 */ /* 0x000fe40000011602 */
[----:B------:R-:W-:-:S02]  /*05b0*/  SHF.R.U32.HI R10, RZ, 0x7, R13 ;  /* 0x00000007ff0a7819 */ /* 0x000fc4000001160d */
[----:B------:R-:W-:Y:S02]  /*05c0*/  SHF.R.U32.HI R24, RZ, 0xf, R13 ;  /* 0x0000000fff187819 */ /* 0x000fe4000001160d */
[----:B------:R-:W-:Y:S02]  /*05d0*/  SHF.R.U32.HI R13, RZ, 0x7, R4 ;  /* 0x00000007ff0d7819 */ /* 0x000fe40000011604 */
[----:B------:R-:W-:Y:S02]  /*05e0*/  SEL R12, R12, RZ, P3 ;  /* 0x000000ff0c0c7207 */ /* 0x000fe40001800000 */
[----:B------:R-:W-:Y:S02]  /*05f0*/  SHF.R.U32.HI R22, RZ, 0x7, R3 ;  /* 0x00000007ff167819 */ /* 0x000fe40000011603 */
[----:B------:R-:W-:Y:S02]  /*0600*/  LOP3.LUT R20, R20, 0x1fe, R25, 0xf8, !PT ;  /* 0x000001fe14147812 */ /* 0x000fe400078ef819 */
[----:B------:R-:W-:-:S02]  /*0610*/  LOP3.LUT R14, R14, 0x1, RZ, 0xc0, !PT ;  /* 0x000000010e0e7812 */ /* 0x000fc400078ec0ff */
[----:B------:R-:W-:Y:S02]  /*0620*/  SHF.R.U32.HI R25, RZ, 0xf, R3 ;  /* 0x0000000fff197819 */ /* 0x000fe40000011603 */
[----:B------:R-:W-:Y:S02]  /*0630*/  LOP3.LUT R18, R12, 0x1fe, R13, 0xf8, !PT ;  /* 0x000001fe0c127812 */ /* 0x000fe400078ef80d */
[----:B------:R-:W-:Y:S02]  /*0640*/  LOP3.LUT R22, R22, 0x1, RZ, 0xc0, !PT ;  /* 0x0000000116167812 */ /* 0x000fe400078ec0ff */
[----:B------:R-:W-:Y:S02]  /*0650*/  SEL R13, R14, RZ, P3 ;  /* 0x000000ff0e0d7207 */ /* 0x000fe40001800000 */
[----:B------:R-:W-:Y:S02]  /*0660*/  LOP3.LUT R14, R25, 0x1, RZ, 0xc0, !PT ;  /* 0x00000001190e7812 */ /* 0x000fe400078ec0ff */
[----:B------:R-:W-:-:S02]  /*0670*/  SHF.R.U32.HI R12, RZ, 0xf, R4 ;  /* 0x0000000fff0c7819 */ /* 0x000fc40000011604 */
[----:B------:R-:W-:Y:S02]  /*0680*/  SEL R22, R22, RZ, P3 ;  /* 0x000000ff16167207 */ /* 0x000fe40001800000 */
[--C-:B------:R-:W-:Y:S02]  /*0690*/  SHF.R.U64 R27, R4, 0x1f, R5.reuse ;  /* 0x0000001f041b7819 */ /* 0x100fe40000001205 */
[----:B------:R-:W-:Y:S02]  /*06a0*/  SHF.R.U32.HI R25, RZ, 0x7, R5 ;  /* 0x00000007ff197819 */ /* 0x000fe40000011605 */
[----:B------:R-:W-:Y:S02]  /*06b0*/  SEL R14, R14, RZ, P3 ;  /* 0x000000ff0e0e7207 */ /* 0x000fe40001800000 */
[----:B------:R-:W-:Y:S02]  /*06c0*/  LOP3.LUT R13, R13, 0x1fe, R12, 0xf8, !PT ;  /* 0x000001fe0d0d7812 */ /* 0x000fe400078ef80c */
[----:B------:R-:W-:-:S02]  /*06d0*/  LOP3.LUT R12, R22, 0x1fe, R27, 0xf8, !PT ;  /* 0x000001fe160c7812 */ /* 0x000fc400078ef81b */
[--C-:B------:R-:W-:Y:S02]  /*06e0*/  SHF.R.U32.HI R22, RZ, 0xf, R5.reuse ;  /* 0x0000000fff167819 */ /* 0x100fe40000011605 */
[----:B------:R-:W-:Y:S02]  /*06f0*/  SHF.R.U32.HI R26, RZ, 0x17, R5 ;  /* 0x00000017ff1a7819 */ /* 0x000fe40000011605 */
[----:B------:R-:W-:Y:S02]  /*0700*/  LOP3.LUT R14, R14, 0x1fe, R25, 0xf8, !PT ;  /* 0x000001fe0e0e7812 */ /* 0x000fe400078ef819 */
[--C-:B------:R-:W-:Y:S02]  /*0710*/  SHF.R.U32.HI R27, RZ, 0x1f, R3.reuse ;  /* 0x0000001fff1b7819 */ /* 0x100fe40000011603 */
[----:B------:R-:W-:Y:S02]  /*0720*/  SHF.R.U32.HI R5, RZ, 0x17, R3 ;  /* 0x00000017ff057819 */ /* 0x000fe40000011603 */
[----:B------:R-:W-:-:S02]  /*0730*/  SHF.R.U32.HI R25, RZ, 0x7, R2 ;  /* 0x00000007ff197819 */ /* 0x000fc40000011602 */
[----:B------:R-:W0:Y:S02]  /*0740*/  @!P5 LDC.64 R2, c[0x0][0x380] ;  /* 0x0000e000ff02db82 */ /* 0x000e240000000a00 */
[----:B0-----:R-:W-:-:S04]  /*0750*/  @!P5 LEA R2, P0, R23, R2, 0x3 ;  /* 0x000000021702d211 */ /* 0x001fc800078018ff */
[----:B------:R-:W-:-:S05]  /*0760*/  @!P5 LEA.HI.X R3, R23, R3, R0, 0x3, P0 ;  /* 0x000000031703d211 */ /* 0x000fca00000f1c00 */
[----:B------:R0:W3:Y:S01]  /*0770*/  @!P5 LDG.E R2, desc[UR6][R2.64+0x8] ;  /* 0x000008060202d981 */ /* 0x0000e2000c1e1900 */
[----:B------:R-:W-:-:S04]  /*0780*/  LOP3.LUT R5, R5, 0x1, RZ, 0xc0, !PT ;  /* 0x0000000105057812 */ /* 0x000fc800078ec0ff */
[----:B------:R-:W-:Y:S02]  /*0790*/  SEL R5, R5, RZ, P3 ;  /* 0x000000ff05057207 */ /* 0x000fe40001800000 */
[----:B------:R-:W-:Y:S02]  /*07a0*/  LOP3.LUT R25, R25, 0x1, RZ, 0xc0, !PT ;  /* 0x0000000119197812 */ /* 0x000fe400078ec0ff */
[----:B------:R-:W-:Y:S01]  /*07b0*/  LOP3.LUT R22, R5, 0x1fe, R22, 0xf8, !PT ;  /* 0x000001fe05167812 */ /* 0x000fe200078ef816 */
[----:B------:R-:W-:Y:S01]  /*07c0*/  IMAD.SHL.U32 R4, R4, 0x2, RZ ;  /* 0x0000000204047824 */ /* 0x000fe200078e00ff */
[----:B0-----:R-:W-:Y:S01]  /*07d0*/  LOP3.LUT R3, R6, 0x200, RZ, 0xc0, !PT ;  /* 0x0000020006037812 */ /* 0x001fe200078ec0ff */
[----:B------:R-:W-:Y:S01]  /*07e0*/  IMAD.MOV.U32 R0, RZ, RZ, RZ ;  /* 0x000000ffff007224 */ /* 0x000fe200078e00ff */
[----:B------:R-:W-:Y:S01]  /*07f0*/  SEL R25, R25, RZ, P3 ;  /* 0x000000ff19197207 */ /* 0x000fe20001800000 */
[----:B------:R-:W-:Y:S01]  /*0800*/  IMAD.MOV.U32 R6, RZ, RZ, RZ ;  /* 0x000000ffff067224 */ /* 0x000fe200078e00ff */
[----:B------:R-:W-:-:S02]  /*0810*/  LOP3.LUT R15, R15, 0x200, RZ, 0xc0, !PT ;  /* 0x000002000f0f7812 */ /* 0x000fc400078ec0ff */
[----:B------:R-:W-:Y:S02]  /*0820*/  LOP3.LUT R16, R16, 0x200, RZ, 0xc0, !PT ;  /* 0x0000020010107812 */ /* 0x000fe400078ec0ff */
[----:B------:R-:W-:Y:S02]  /*0830*/  LOP3.LUT R11, R11, 0x200, RZ, 0xc0, !PT ;  /* 0x000002000b0b7812 */ /* 0x000fe400078ec0ff */
[----:B------:R-:W-:Y:S02]  /*0840*/  SEL R27, R27, RZ, P3 ;  /* 0x000000ff1b1b7207 */ /* 0x000fe40001800000 */
[----:B------:R-:W-:Y:S02]  /*0850*/  LOP3.LUT R24, R24, 0x200, RZ, 0xc0, !PT ;  /* 0x0000020018187812 */ /* 0x000fe400078ec0ff */
[----:B------:R-:W-:Y:S02]  /*0860*/  LOP3.LUT R26, R27, 0x1fe, R26, 0xf8, !PT ;  /* 0x000001fe1b1a7812 */ /* 0x000fe400078ef81a */
[----:B------:R-:W-:-:S04]  /*0870*/  SEL R23, R24, RZ, !P2 ;  /* 0x000000ff18177207 */ /* 0x000fc80005000000 */
[----:B------:R-:W-:Y:S01]  /*0880*/  LOP3.LUT R24, R26, R23, RZ, 0xfc, !PT ;  /* 0x000000171a187212 */ /* 0x000fe200078efcff */
[----:B------:R0:W-:Y:S04]  /*0890*/  STL.64 [R1+0x28], RZ ;  /* 0x000028ff01007387 */ /* 0x0001e80000100a00 */
[----:B------:R0:W-:Y:S01]  /*08a0*/  STL [R1+0x20], R24 ;  /* 0x0000201801007387 */ /* 0x0001e20000100800 */
[----:B------:R-:W-:Y:S01]  /*08b0*/  UMOV UR4, URZ ;  /* 0x000000ff00047c82 */ /* 0x000fe20008000000 */
[----:B--2---:R-:W-:Y:S01]  /*08c0*/  @!P1 IMAD.SHL.U32 R5, R19, 0x2, RZ ;  /* 0x0000000213059824 */ /* 0x004fe200078e00ff */
[----:B------:R-:W-:-:S04]  /*08d0*/  LOP3.LUT R19, R25, 0x1fe, R4, 0xf8, !PT ;  /* 0x000001fe19137812 */ /* 0x000fc800078ef804 */
[----:B------:R-:W-:Y:S02]  /*08e0*/  @!P1 LOP3.LUT R0, R5, 0x1fe, RZ, 0xc0, !PT ;  /* 0x000001fe05009812 */ /* 0x000fe400078ec0ff */
[----:B------:R-:W-:Y:S02]  /*08f0*/  SEL R5, R3, RZ, !P2 ;  /* 0x000000ff03057207 */ /* 0x000fe40005000000 */
[----:B------:R-:W-:Y:S02]  /*0900*/  LOP3.LUT R3, R21, 0x200, RZ, 0xc0, !PT ;  /* 0x0000020015037812 */ /* 0x000fe400078ec0ff */
[----:B------:R-:W-:Y:S02]  /*0910*/  LOP3.LUT R4, R17, 0x200, RZ, 0xc0, !PT ;  /* 0x0000020011047812 */ /* 0x000fe400078ec0ff */
[----:B------:R-:W-:Y:S01]  /*0920*/  SEL R3, R3, RZ, !P2 ;  /* 0x000000ff03037207 */ /* 0x000fe20005000000 */
[----:B---3--:R-:W-:-:S05]  /*0930*/  @!P5 IMAD.SHL.U32 R2, R2, 0x200, RZ ;  /* 0x000002000202d824 */ /* 0x008fca00078e00ff */
[----:B------:R-:W-:Y:S02]  /*0940*/  @!P5 LOP3.LUT R6, R2, 0x200, RZ, 0xc0, !PT ;  /* 0x000002000206d812 */ /* 0x000fe400078ec0ff */
[----:B------:R-:W-:Y:S02]  /*0950*/  LOP3.LUT R2, R20, R5, RZ, 0xfc, !PT ;  /* 0x0000000514027212 */ /* 0x000fe400078efcff */
[----:B------:R-:W-:Y:S02]  /*0960*/  SEL R20, R4, RZ, !P2 ;  /* 0x000000ff04147207 */ /* 0x000fe40005000000 */
[----:B------:R-:W-:Y:S02]  /*0970*/  LOP3.LUT R4, R18, R3, RZ, 0xfc, !PT ;  /* 0x0000000312047212 */ /* 0x000fe400078efcff */
[----:B------:R-:W-:Y:S02]  /*0980*/  LOP3.LUT R5, R13, R20, RZ, 0xfc, !PT ;  /* 0x000000140d057212 */ /* 0x000fe400078efcff */
[----:B------:R-:W-:-:S02]  /*0990*/  SEL R3, R15, RZ, !P2 ;  /* 0x000000ff0f037207 */ /* 0x000fc40005000000 */
[----:B------:R-:W-:Y:S02]  /*09a0*/  SEL R13, R16, RZ, !P2 ;  /* 0x000000ff100d7207 */ /* 0x000fe40005000000 */
[----:B------:R-:W-:Y:S02]  /*09b0*/  LOP3.LUT R15, R10, 0x200, RZ, 0xc0, !PT ;  /* 0x000002000a0f7812 */ /* 0x000fe400078ec0ff */
[----:B------:R-:W-:Y:S02]  /*09c0*/  LOP3.LUT R3, R12, R3, RZ, 0xfc, !PT ;  /* 0x000000030c037212 */ /* 0x000fe400078efcff */
[----:B------:R-:W-:Y:S02]  /*09d0*/  LOP3.LUT R10, R14, R13, RZ, 0xfc, !PT ;  /* 0x0000000d0e0a7212 */ /* 0x000fe400078efcff */
[----:B------:R-:W-:Y:S02]  /*09e0*/  SEL R12, R11, RZ, !P2 ;  /* 0x000000ff0b0c7207 */ /* 0x000fe40005000000 */
[----:B------:R-:W-:-:S02]  /*09f0*/  @!P1 SEL R13, R7, RZ, P3 ;  /* 0x000000ff070d9207 */ /* 0x000fc40001800000 */
[----:B------:R-:W-:Y:S02]  /*0a00*/  @!P1 SEL R14, R6, RZ, !P2 ;  /* 0x000000ff060e9207 */ /* 0x000fe40005000000 */
[----:B------:R-:W-:Y:S02]  /*0a10*/  SEL R15, R15, RZ, !P2 ;  /* 0x000000ff0f0f7207 */ /* 0x000fe40005000000 */
[----:B------:R-:W-:Y:S02]  /*0a20*/  LOP3.LUT R7, R19, R12, RZ, 0xfc, !PT ;  /* 0x0000000c13077212 */ /* 0x000fe400078efcff */
[----:B------:R-:W-:Y:S02]  /*0a30*/  @!P1 LOP3.LUT R12, R14, R13, R0, 0xfe, !PT ;  /* 0x0000000d0e0c9212 */ /* 0x000fe400078efe00 */
[----:B------:R-:W-:Y:S02]  /*0a40*/  LOP3.LUT R11, R22, R15, RZ, 0xfc, !PT ;  /* 0x0000000f160b7212 */ /* 0x000fe400078efcff */
[----:B------:R-:W-:Y:S01]  /*0a50*/  SEL R6, R8, RZ, P4 ;  /* 0x000000ff08067207 */ /* 0x000fe20002000000 */
[----:B------:R0:W-:Y:S04]  /*0a60*/  @!P1 STL [R1+0x24], R12 ;  /* 0x0000240c01009387 */ /* 0x0001e80000100800 */
[----:B------:R0:W-:Y:S04]  /*0a70*/  STL.64 [R1+0x8], R4 ;  /* 0x0000080401007387 */ /* 0x0001e80000100a00 */
[----:B------:R0:W-:Y:S04]  /*0a80*/  STL.64 [R1+0x10], R2 ;  /* 0x0000100201007387 */ /* 0x0001e80000100a00 */
[----:B------:R0:W-:Y:S04]  /*0a90*/  STL.64 [R1+0x18], R10 ;  /* 0x0000180a01007387 */ /* 0x0001e80000100a00 */
[----:B------:R0:W-:Y:S04]  /*0aa0*/  STL.64 [R1], R6 ;  /* 0x0000000601007387 */ /* 0x0001e80000100a00 */
[----:B------:R0:W-:Y:S01]  /*0ab0*/  @P1 STL [R1+0x24], RZ ;  /* 0x000024ff01001387 */ /* 0x0001e20000100800 */
[----:B------:R-:W-:-:S02]  /*0ac0*/  VIADD R8, R1, 0x8 ;  /* 0x0000000801087836 */ /* 0x000fc40000000000 */
[----:B------:R-:W-:-:S07]  /*0ad0*/  VIADD R0, R1, 0x28 ;  /* 0x0000002801007836 */ /* 0x000fce0000000000 */
.L_x_0:
[----:B------:R-:W2:Y:S04]  /*0ae0*/  LDL R17, [R8+-0x8] ;  /* 0xfffff80008117983 */ /* 0x000ea80000100800 */
[----:B0-----:R0:W3:Y:S01]  /*0af0*/  LDL R2, [R8] ;  /* 0x0000000008027983 */ /* 0x0010e20000100800 */
[----:B------:R-:W-:Y:S01]  /*0b00*/  SHF.R.U32.HI R14, RZ, 0x2, R7 ;  /* 0x00000002ff0e7819 */ /* 0x000fe20000011607 */
[----:B------:R-:W-:Y:S01]  /*0b10*/  UIADD3 UR4, UPT, UPT, UR4, 0x1, URZ ;  /* 0x0000000104047890 */ /* 0x000fe2000fffe0ff */
[----:B------:R-:W-:Y:S02]  /*0b20*/  LOP3.LUT R5, R7, 0x1, RZ, 0xc0, !PT ;  /* 0x0000000107057812 */ /* 0x000fe400078ec0ff */
[----:B------:R-:W-:Y:S01]  /*0b30*/  LOP3.LUT R14, R14, 0x1, RZ, 0xc0, !PT ;  /* 0x000000010e0e7812 */ /* 0x000fe200078ec0ff */
[----:B------:R-:W-:Y:S01]  /*0b40*/  UISETP.NE.AND UP0, UPT, UR4, 0x8, UPT ;  /* 0x000000080400788c */ /* 0x000fe2000bf05270 */
[----:B0-----:R-:W-:Y:S01]  /*0b50*/  VIADD R8, R8, 0x4 ;  /* 0x0000000408087836 */ /* 0x001fe20000000000 */
[----:B--2---:R-:W-:-:S02]  /*0b60*/  SHF.R.U32.HI R4, RZ, 0x1, R17 ;  /* 0x00000001ff047819 */ /* 0x004fc40000011611 */
[--C-:B------:R-:W-:Y:S02]  /*0b70*/  SHF.R.U32.HI R6, RZ, 0x2, R17.reuse ;  /* 0x00000002ff067819 */ /* 0x100fe40000011611 */
[--C-:B------:R-:W-:Y:S02]  /*0b80*/  SHF.R.U32.HI R10, RZ, 0x3, R17.reuse ;  /* 0x00000003ff0a7819 */ /* 0x100fe40000011611 */
[--C-:B------:R-:W-:Y:S02]  /*0b90*/  SHF.R.U32.HI R11, RZ, 0x4, R17.reuse ;  /* 0x00000004ff0b7819 */ /* 0x100fe40000011611 */
[--C-:B------:R-:W-:Y:S02]  /*0ba0*/  SHF.R.U32.HI R12, RZ, 0x5, R17.reuse ;  /* 0x00000005ff0c7819 */ /* 0x100fe40000011611 */
[--C-:B------:R-:W-:Y:S02]  /*0bb0*/  SHF.R.U32.HI R13, RZ, 0x6, R17.reuse ;  /* 0x00000006ff0d7819 */ /* 0x100fe40000011611 */
[----:B------:R-:W-:-:S02]  /*0bc0*/  SHF.R.U32.HI R15, RZ, 0x7, R17 ;  /* 0x00000007ff0f7819 */ /* 0x000fc40000011611 */
[--C-:B------:R-:W-:Y:S02]  /*0bd0*/  SHF.R.U32.HI R16, RZ, 0x8, R17.reuse ;  /* 0x00000008ff107819 */ /* 0x100fe40000011611 */
[----:B------:R-:W-:Y:S02]  /*0be0*/  LOP3.LUT R3, R17, 0x1, RZ, 0xc0, !PT ;  /* 0x0000000111037812 */ /* 0x000fe400078ec0ff */
[----:B------:R-:W-:Y:S02]  /*0bf0*/  SHF.R.U32.HI R17, RZ, 0x9, R17 ;  /* 0x00000009ff117819 */ /* 0x000fe40000011611 */
[----:B------:R-:W-:Y:S02]  /*0c00*/  LOP3.LUT R4, R4, 0x1, RZ, 0xc0, !PT ;  /* 0x0000000104047812 */ /* 0x000fe400078ec0ff */
[----:B------:R-:W-:Y:S02]  /*0c10*/  LOP3.LUT R19, R6, 0x1, RZ, 0xc0, !PT ;  /* 0x0000000106137812 */ /* 0x000fe400078ec0ff */
[----:B------:R-:W-:-:S02]  /*0c20*/  LOP3.LUT R10, R10, 0x1, RZ, 0xc0, !PT ;  /* 0x000000010a0a7812 */ /* 0x000fc400078ec0ff */
[----:B------:R-:W-:Y:S02]  /*0c30*/  LOP3.LUT R21, R11, 0x1, RZ, 0xc0, !PT ;  /* 0x000000010b157812 */ /* 0x000fe400078ec0ff */
[----:B------:R-:W-:Y:S02]  /*0c40*/  LOP3.LUT R12, R12, 0x1, RZ, 0xc0, !PT ;  /* 0x000000010c0c7812 */ /* 0x000fe400078ec0ff */
[----:B------:R-:W-:Y:S02]  /*0c50*/  LOP3.LUT R13, R13, 0x1, RZ, 0xc0, !PT ;  /* 0x000000010d0d7812 */ /* 0x000fe400078ec0ff */
[----:B------:R-:W-:Y:S02]  /*0c60*/  LOP3.LUT R20, R15, 0x1, RZ, 0xc0, !PT ;  /* 0x000000010f147812 */ /* 0x000fe400078ec0ff */
[----:B------:R-:W-:Y:S02]  /*0c70*/  LOP3.LUT R22, R16, 0x1, RZ, 0xc0, !PT ;  /* 0x0000000110167812 */ /* 0x000fe400078ec0ff */
[----:B------:R-:W-:-:S02]  /*0c80*/  LOP3.LUT R11, R17, 0x1, RZ, 0xc0, !PT ;  /* 0x00000001110b7812 */ /* 0x000fc400078ec0ff */
[----:B------:R-:W-:Y:S02]  /*0c90*/  IADD3 R6, PT, PT, R19, R3, R4 ;  /* 0x0000000313067210 */ /* 0x000fe40007ffe004 */
[----:B------:R-:W-:Y:S02]  /*0ca0*/  IADD3 R4, PT, PT, R10, R4, R19 ;  /* 0x000000040a047210 */ /* 0x000fe40007ffe013 */
[----:B------:R-:W-:Y:S02]  /*0cb0*/  IADD3 R17, PT, PT, R21, R19, R10 ;  /* 0x0000001315117210 */ /* 0x000fe40007ffe00a */
[----:B------:R-:W-:Y:S02]  /*0cc0*/  IADD3 R16, PT, PT, R12, R10, R21 ;  /* 0x0000000a0c107210 */ /* 0x000fe40007ffe015 */
[----:B------:R-:W-:Y:S02]  /*0cd0*/  IADD3 R18, PT, PT, R13, R21, R12 ;  /* 0x000000150d127210 */ /* 0x000fe40007ffe00c */
[----:B------:R-:W-:-:S02]  /*0ce0*/  IADD3 R3, PT, PT, R20, R12, R13 ;  /* 0x0000000c14037210 */ /* 0x000fc40007ffe00d */
[----:B------:R-:W-:Y:S02]  /*0cf0*/  IADD3 R15, PT, PT, R22, R13, R20 ;  /* 0x0000000d160f7210 */ /* 0x000fe40007ffe014 */
[--C-:B------:R-:W-:Y:S02]  /*0d00*/  SHF.R.U32.HI R10, RZ, 0x1, R7.reuse ;  /* 0x00000001ff0a7819 */ /* 0x100fe40000011607 */
[----:B------:R-:W-:Y:S02]  /*0d10*/  SHF.R.U32.HI R13, RZ, 0x3, R7 ;  /* 0x00000003ff0d7819 */ /* 0x000fe40000011607 */
[----:B---3--:R-:W-:Y:S02]  /*0d20*/  SHF.R.U32.HI R12, RZ, 0x1, R2 ;  /* 0x00000001ff0c7819 */ /* 0x008fe40000011602 */
[----:B------:R-:W-:Y:S02]  /*0d30*/  IADD3 R11, PT, PT, R11, R20, R22 ;  /* 0x000000140b0b7210 */ /* 0x000fe40007ffe016 */
[----:B------:R-:W-:-:S02]  /*0d40*/  IADD3 R5, PT, PT, R14, R6, R5 ;  /* 0x000000060e057210 */ /* 0x000fc40007ffe005 */
[--C-:B------:R-:W-:Y:S02]  /*0d50*/  SHF.R.U32.HI R6, RZ, 0x7, R7.reuse ;  /* 0x00000007ff067819 */ /* 0x100fe40000011607 */
[----:B------:R-:W-:Y:S02]  /*0d60*/  SHF.R.U32.HI R20, RZ, 0x9, R7 ;  /* 0x00000009ff147819 */ /* 0x000fe40000011607 */
[----:B------:R-:W-:Y:S02]  /*0d70*/  LOP3.LUT R10, R10, 0x1, RZ, 0xc0, !PT ;  /* 0x000000010a0a7812 */ /* 0x000fe400078ec0ff */
[----:B------:R-:W-:Y:S02]  /*0d80*/  LOP3.LUT R13, R13, 0x1, RZ, 0xc0, !PT ;  /* 0x000000010d0d7812 */ /* 0x000fe400078ec0ff */
[----:B------:R-:W-:Y:S02]  /*0d90*/  SHF.R.U32.HI R19, RZ, 0x2, R2 ;  /* 0x00000002ff137819 */ /* 0x000fe40000011602 */
[----:B------:R-:W-:-:S02]  /*0da0*/  LOP3.LUT R22, R2, 0x1, RZ, 0xc0, !PT ;  /* 0x0000000102167812 */ /* 0x000fc400078ec0ff */
[----:B------:R-:W-:Y:S02]  /*0db0*/  LOP3.LUT R12, R12, 0x1, RZ, 0xc0, !PT ;  /* 0x000000010c0c7812 */ /* 0x000fe400078ec0ff */
[----:B------:R-:W-:Y:S02]  /*0dc0*/  LOP3.LUT R6, R6, 0x1, RZ, 0xc0, !PT ;  /* 0x0000000106067812 */ /* 0x000fe400078ec0ff */
[----:B------:R-:W-:Y:S02]  /*0dd0*/  LOP3.LUT R20, R20, 0x1, RZ, 0xc0, !PT ;  /* 0x0000000114147812 */ /* 0x000fe400078ec0ff */
[----:B------:R-:W-:Y:S02]  /*0de0*/  LOP3.LUT R19, R19, 0x1, RZ, 0xc0, !PT ;  /* 0x0000000113137812 */ /* 0x000fe400078ec0ff */
[----:B------:R-:W-:Y:S02]  /*0df0*/  IADD3 R4, PT, PT, R13, R4, R10 ;  /* 0x000000040d047210 */ /* 0x000fe40007ffe00a */
[----:B------:R-:W-:-:S02]  /*0e00*/  IADD3 R22, PT, PT, R12, R5, R22 ;  /* 0x000000050c167210 */ /* 0x000fc40007ffe016 */
[--C-:B------:R-:W-:Y:S02]  /*0e10*/  SHF.R.U32.HI R5, RZ, 0x4, R7.reuse ;  /* 0x00000004ff057819 */ /* 0x100fe40000011607 */
[----:B------:R-:W-:Y:S02]  /*0e20*/  IADD3 R11, PT, PT, R20, R11, R6 ;  /* 0x0000000b140b7210 */ /* 0x000fe40007ffe006 */
[----:B------:R-:W-:Y:S02]  /*0e30*/  IADD3 R20, PT, PT, R19, R4, R12 ;  /* 0x0000000413147210 */ /* 0x000fe40007ffe00c */
[----:B------:R-:W-:Y:S02]  /*0e40*/  SHF.R.U32.HI R12, RZ, 0x5, R7 ;  /* 0x00000005ff0c7819 */ /* 0x000fe40000011607 */
[----:B------:R-:W-:Y:S02]  /*0e50*/  LOP3.LUT R5, R5, 0x1, RZ, 0xc0, !PT ;  /* 0x0000000105057812 */ /* 0x000fe400078ec0ff */
[----:B------:R-:W-:-:S02]  /*0e60*/  SHF.R.U32.HI R21, RZ, 0x3, R2 ;  /* 0x00000003ff157819 */ /* 0x000fc40000011602 */
[----:B------:R-:W-:Y:S02]  /*0e70*/  SHF.R.U32.HI R4, RZ, 0x6, R7 ;  /* 0x00000006ff047819 */ /* 0x000fe40000011607 */
[----:B------:R-:W-:Y:S02]  /*0e80*/  LOP3.LUT R12, R12, 0x1, RZ, 0xc0, !PT ;  /* 0x000000010c0c7812 */ /* 0x000fe400078ec0ff */
[----:B------:R-:W-:Y:S02]  /*0e90*/  LOP3.LUT R21, R21, 0x1, RZ, 0xc0, !PT ;  /* 0x0000000115157812 */ /* 0x000fe400078ec0ff */
[----:B------:R-:W-:Y:S02]  /*0ea0*/  IADD3 R26, PT, PT, R5, R17, R14 ;  /* 0x00000011051a7210 */ /* 0x000fe40007ffe00e */
[----:B------:R-:W-:Y:S02]  /*0eb0*/  LOP3.LUT R4, R4, 0x1, RZ, 0xc0, !PT ;  /* 0x0000000104047812 */ /* 0x000fe400078ec0ff */
[----:B------:R-:W-:-:S02]  /*0ec0*/  SHF.R.U32.HI R24, RZ, 0x4, R2 ;  /* 0x00000004ff187819 */ /* 0x000fc40000011602 */
[----:B------:R-:W-:Y:S02]  /*0ed0*/  SHF.R.U32.HI R17, RZ, 0x5, R2 ;  /* 0x00000005ff117819 */ /* 0x000fe40000011602 */
[----:B------:R-:W-:Y:S01]  /*0ee0*/  IADD3 R25, PT, PT, R12, R16, R13 ;  /* 0x000000100c197210 */ /* 0x000fe20007ffe00d */
[--C-:B------:R-:W-:Y:S01]  /*0ef0*/  IMAD.IADD R16, R22, 0x1, R19.reuse ;  /* 0x0000000116107824 */ /* 0x100fe200078e0213 */
[----:B------:R-:W-:Y:S02]  /*0f00*/  IADD3 R23, PT, PT, R21, R26, R19 ;  /* 0x0000001a15177210 */ /* 0x000fe40007ffe013 */
[----:B------:R-:W-:Y:S02]  /*0f10*/  LOP3.LUT R24, R24, 0x1, RZ, 0xc0, !PT ;  /* 0x0000000118187812 */ /* 0x000fe400078ec0ff */
[----:B------:R-:W-:Y:S02]  /*0f20*/  LOP3.LUT R17, R17, 0x1, RZ, 0xc0, !PT ;  /* 0x0000000111117812 */ /* 0x000fe400078ec0ff */
[----:B------:R-:W-:Y:S01]  /*0f30*/  IADD3 R19, PT, PT, R4, R18, R5 ;  /* 0x0000001204137210 */ /* 0x000fe20007ffe005 */
[----:B------:R-:W-:Y:S01]  /*0f40*/  IMAD.IADD R18, R20, 0x1, R21 ;  /* 0x0000000114127824 */ /* 0x000fe200078e0215 */
[----:B------:R-:W-:-:S02]  /*0f50*/  ISETP.NE.AND P3, PT, R16, 0x3, PT ;  /* 0x000000031000780c */ /* 0x000fc40003f65270 */
[--C-:B------:R-:W-:Y:S01]  /*0f60*/  IADD3 R20, PT, PT, R17, R19, R24.reuse ;  /* 0x0000001311147210 */ /* 0x100fe20007ffe018 */
[----:B------:R-:W-:Y:S01]  /*0f70*/  IMAD.IADD R19, R23, 0x1, R24 ;  /* 0x0000000117137824 */ /* 0x000fe200078e0218 */
[----:B------:R-:W-:Y:S02]  /*0f80*/  SHF.R.U32.HI R23, RZ, 0x6, R2 ;  /* 0x00000006ff177819 */ /* 0x000fe40000011602 */
[----:B------:R-:W-:Y:S02]  /*0f90*/  IADD3 R22, PT, PT, R24, R25, R21 ;  /* 0x0000001918167210 */ /* 0x000fe40007ffe015 */
[----:B------:R-:W-:Y:S02]  /*0fa0*/  SHF.R.U32.HI R7, RZ, 0x8, R7 ;  /* 0x00000008ff077819 */ /* 0x000fe40000011607 */
[----:B------:R-:W-:Y:S01]  /*0fb0*/  LOP3.LUT R23, R23, 0x1, RZ, 0xc0, !PT ;  /* 0x0000000117177812 */ /* 0x000fe200078ec0ff */
[----:B------:R-:W-:Y:S01]  /*0fc0*/  IMAD.IADD R22, R22, 0x1, R17 ;  /* 0x0000000116167824 */ /* 0x000fe200078e0211 */
[----:B------:R-:W-:-:S02]  /*0fd0*/  IADD3 R26, PT, PT, R6, R3, R12 ;  /* 0x00000003061a7210 */ /* 0x000fc40007ffe00c */
[--C-:B------:R-:W-:Y:S01]  /*0fe0*/  SHF.R.U32.HI R24, RZ, 0x7, R2.reuse ;  /* 0x00000007ff187819 */ /* 0x100fe20000011602 */
[----:B------:R-:W-:Y:S01]  /*0ff0*/  IMAD.IADD R20, R20, 0x1, R23 ;  /* 0x0000000114147824 */ /* 0x000fe200078e0217 */
[----:B------:R-:W-:Y:S02]  /*1000*/  SHF.R.U32.HI R21, RZ, 0x8, R2 ;  /* 0x00000008ff157819 */ /* 0x000fe40000011602 */
[----:B------:R-:W-:Y:S02]  /*1010*/  ISETP.NE.AND P2, PT, R18, 0x3, PT ;  /* 0x000000031200780c */ /* 0x000fe40003f45270 */
[----:B------:R-:W-:Y:S02]  /*1020*/  LOP3.LUT R7, R7, 0x1, RZ, 0xc0, !PT ;  /* 0x0000000107077812 */ /* 0x000fe400078ec0ff */
[----:B------:R-:W-:Y:S02]  /*1030*/  IADD3 R3, PT, PT, R23, R26, R17 ;  /* 0x0000001a17037210 */ /* 0x000fe40007ffe011 */
[----:B------:R-:W-:-:S02]  /*1040*/  LOP3.LUT R24, R24, 0x1, RZ, 0xc0, !PT ;  /* 0x0000000118187812 */ /* 0x000fc400078ec0ff */
[----:B------:R-:W-:Y:S01]  /*1050*/  LOP3.LUT R26, R21, 0x1, RZ, 0xc0, !PT ;  /* 0x00000001151a7812 */ /* 0x000fe200078ec0ff */
[----:B------:R-:W-:Y:S01]  /*1060*/  IMAD.MOV.U32 R21, RZ, RZ, 0x1 ;  /* 0x00000001ff157424 */ /* 0x000fe200078e00ff */
[----:B------:R-:W-:Y:S02]  /*1070*/  ISETP.NE.AND P1, PT, R19, 0x3, PT ;  /* 0x000000031300780c */ /* 0x000fe40003f25270 */
[----:B------:R-:W-:Y:S02]  /*1080*/  IADD3 R15, PT, PT, R7, R15, R4 ;  /* 0x0000000f070f7210 */ /* 0x000fe40007ffe004 */
[----:B------:R-:W-:Y:S02]  /*1090*/  @P3 ISETP.NE.U32.AND P0, PT, R10, 0x1, PT ;  /* 0x000000010a00380c */ /* 0x000fe40003f05070 */
[----:B------:R-:W-:Y:S02]  /*10a0*/  IADD3 R17, PT, PT, R26, R11, R24 ;  /* 0x0000000b1a117210 */ /* 0x000fe40007ffe018 */
[----:B------:R-:W-:-:S02]  /*10b0*/  SHF.R.U32.HI R11, RZ, 0x9, R2 ;  /* 0x00000009ff0b7819 */ /* 0x000fc40000011602 */
[----:B------:R-:W-:Y:S01]  /*10c0*/  IADD3 R15, PT, PT, R24, R15, R23 ;  /* 0x0000000f180f7210 */ /* 0x000fe20007ffe017 */
[----:B------:R-:W-:Y:S01]  /*10d0*/  IMAD.IADD R24, R3, 0x1, R24 ;  /* 0x0000000103187824 */ /* 0x000fe200078e0218 */
[----:B------:R-:W-:Y:S02]  /*10e0*/  @P3 ISETP.EQ.AND P0, PT, R16, 0x2, !P0 ;  /* 0x000000021000380c */ /* 0x000fe40004702270 */
[----:B------:R-:W-:Y:S01]  /*10f0*/  ISETP.NE.AND P4, PT, R22, 0x3, PT ;  /* 0x000000031600780c */ /* 0x000fe20003f85270 */
[----:B------:R-:W-:Y:S01]  /*1100*/  IMAD.IADD R3, R15, 0x1, R26 ;  /* 0x000000010f037824 */ /* 0x000fe200078e021a */
[----:B------:R-:W-:Y:S02]  /*1110*/  LOP3.LUT R10, R11, 0x1, RZ, 0xc0, !PT ;  /* 0x000000010b0a7812 */ /* 0x000fe400078ec0ff */
[----:B------:R-:W-:Y:S01]  /*1120*/  @P2 ISETP.NE.U32.AND P6, PT, R14, 0x1, PT ;  /* 0x000000010e00280c */ /* 0x000fe20003fc5070 */
[----:B------:R-:W-:Y:S01]  /*1130*/  IMAD.MOV.U32 R14, RZ, RZ, 0x2 ;  /* 0x00000002ff0e7424 */ /* 0x000fe200078e00ff */
[----:B------:R-:W-:Y:S01]  /*1140*/  PRMT R11, R21, 0x7610, R11 ;  /* 0x00007610150b7816 */ /* 0x000fe2000000000b */
[----:B------:R-:W-:Y:S01]  /*1150*/  IMAD.IADD R10, R17, 0x1, R10 ;  /* 0x00000001110a7824 */ /* 0x000fe200078e020a */
[----:B------:R-:W-:-:S02]  /*1160*/  @P3 SEL R11, RZ, 0x1, !P0 ;  /* 0x00000001ff0b3807 */ /* 0x000fc40004000000 */
[----:B------:R-:W-:Y:S02]  /*1170*/  ISETP.NE.AND P0, PT, R20, 0x3, PT ;  /* 0x000000031400780c */ /* 0x000fe40003f05270 */
[----:B------:R-:W-:Y:S02]  /*1180*/  @P2 ISETP.NE.AND P5, PT, R18, 0x2, PT ;  /* 0x000000021200280c */ /* 0x000fe40003fa5270 */
[----:B------:R-:W-:Y:S01]  /*1190*/  @P1 ISETP.NE.U32.AND P3, PT, R13, 0x1, PT ;  /* 0x000000010d00180c */ /* 0x000fe20003f65070 */
[----:B------:R-:W-:Y:S01]  /*11a0*/  IMAD.MOV.U32 R13, RZ, RZ, 0x4 ;  /* 0x00000004ff0d7424 */ /* 0x000fe200078e00ff */
[----:B------:R-:W-:Y:S02]  /*11b0*/  @P2 SEL R15, RZ, 0x2, P6 ;  /* 0x00000002ff0f2807 */ /* 0x000fe40003000000 */
[----:B------:R-:W-:Y:S02]  /*11c0*/  @P1 ISETP.NE.AND P6, PT, R19, 0x2, PT ;  /* 0x000000021300180c */ /* 0x000fe40003fc5270 */
[----:B------:R-:W-:-:S02]  /*11d0*/  @P1 SEL R16, RZ, 0x4, P3 ;  /* 0x00000004ff101807 */ /* 0x000fc40001800000 */
[----:B------:R-:W-:Y:S02]  /*11e0*/  @P2 SEL R14, R15, RZ, !P5 ;  /* 0x000000ff0f0e2207 */ /* 0x000fe40006800000 */
[----:B------:R-:W-:Y:S02]  /*11f0*/  ISETP.NE.AND P2, PT, R24, 0x3, PT ;  /* 0x000000031800780c */ /* 0x000fe40003f45270 */
[----:B------:R-:W-:Y:S01]  /*1200*/  @P4 ISETP.NE.U32.AND P5, PT, R5, 0x1, PT ;  /* 0x000000010500480c */ /* 0x000fe20003fa5070 */
[----:B------:R-:W-:Y:S01]  /*1210*/  IMAD.MOV.U32 R5, RZ, RZ, 0x8 ;  /* 0x00000008ff057424 */ /* 0x000fe200078e00ff */
[----:B------:R-:W-:Y:S02]  /*1220*/  @P1 SEL R13, R16, RZ, !P6 ;  /* 0x000000ff100d1207 */ /* 0x000fe40007000000 */
[----:B------:R-:W-:Y:S02]  /*1230*/  ISETP.NE.AND P1, PT, R3, 0x3, PT ;  /* 0x000000030300780c */ /* 0x000fe40003f25270 */
[----:B------:R-:W-:-:S02]  /*1240*/  @P4 SEL R15, RZ, 0x8, P5 ;  /* 0x00000008ff0f4807 */ /* 0x000fc40002800000 */
[----:B------:R-:W-:Y:S01]  /*1250*/  @P0 ISETP.NE.U32.AND P6, PT, R12, 0x1, PT ;  /* 0x000000010c00080c */ /* 0x000fe20003fc5070 */
[----:B------:R-:W-:Y:S01]  /*1260*/  IMAD.MOV.U32 R12, RZ, RZ, 0x10 ;  /* 0x00000010ff0c7424 */ /* 0x000fe200078e00ff */
[----:B------:R-:W-:Y:S02]  /*1270*/  ISETP.NE.AND P5, PT, R10, 0x3, PT ;  /* 0x000000030a00780c */ /* 0x000fe40003fa5270 */
[----:B------:R-:W-:Y:S02]  /*1280*/  @P4 ISETP.NE.AND P3, PT, R22, 0x2, PT ;  /* 0x000000021600480c */ /* 0x000fe40003f65270 */
[----:B------:R-:W-:Y:S02]  /*1290*/  LOP3.LUT R14, R11, R14, RZ, 0xfc, !PT ;  /* 0x0000000e0b0e7212 */ /* 0x000fe400078efcff */
[----:B------:R-:W-:Y:S02]  /*12a0*/  @P0 SEL R16, RZ, 0x10, P6 ;  /* 0x00000010ff100807 */ /* 0x000fe40003000000 */
[----:B------:R-:W-:-:S02]  /*12b0*/  @P0 ISETP.NE.AND P6, PT, R20, 0x2, PT ;  /* 0x000000021400080c */ /* 0x000fc40003fc5270 */
[----:B------:R-:W-:Y:S02]  /*12c0*/  @P4 SEL R5, R15, RZ, !P3 ;  /* 0x000000ff0f054207 */ /* 0x000fe40005800000 */
[----:B------:R-:W-:Y:S01]  /*12d0*/  @P2 ISETP.NE.U32.AND P3, PT, R4, 0x1, PT ;  /* 0x000000010400280c */ /* 0x000fe20003f65070 */
[----:B------:R-:W-:Y:S01]  /*12e0*/  IMAD.MOV.U32 R4, RZ, RZ, 0x40 ;  /* 0x00000040ff047424 */ /* 0x000fe200078e00ff */
[----:B------:R-:W-:Y:S02]  /*12f0*/  LOP3.LUT R14, R14, R13, RZ, 0xfc, !PT ;  /* 0x0000000d0e0e7212 */ /* 0x000fe400078efcff */
[----:B------:R-:W-:Y:S02]  /*1300*/  @P0 SEL R12, R16, RZ, !P6 ;  /* 0x000000ff100c0207 */ /* 0x000fe40007000000 */
[----:B------:R-:W-:Y:S02]  /*1310*/  @P2 ISETP.NE.AND P4, PT, R24, 0x2, PT ;  /* 0x000000021800280c */ /* 0x000fe40003f85270 */
[----:B------:R-:W-:Y:S01]  /*1320*/  @P1 ISETP.NE.U32.AND P6, PT, R6, 0x1, PT ;  /* 0x000000010600180c */ /* 0x000fe20003fc5070 */
[----:B------:R-:W-:Y:S01]  /*1330*/  IMAD.MOV.U32 R6, RZ, RZ, 0x80 ;  /* 0x00000080ff067424 */ /* 0x000fe200078e00ff */
[----:B------:R-:W-:-:S02]  /*1340*/  @P2 SEL R11, RZ, 0x20, P3 ;  /* 0x00000020ff0b2807 */ /* 0x000fc40001800000 */
[----:B------:R-:W-:Y:S02]  /*1350*/  LOP3.LUT R5, R14, R5, RZ, 0xfc, !PT ;  /* 0x000000050e057212 */ /* 0x000fe400078efcff */
[----:B------:R-:W-:Y:S01]  /*1360*/  @P1 ISETP.NE.AND P0, PT, R3, 0x2, PT ;  /* 0x000000020300180c */ /* 0x000fe20003f05270 */
[----:B------:R-:W-:Y:S01]  /*1370*/  IMAD.MOV.U32 R3, RZ, RZ, 0x20 ;  /* 0x00000020ff037424 */ /* 0x000fe200078e00ff */
[----:B------:R-:W-:Y:S02]  /*1380*/  @P5 ISETP.NE.U32.AND P3, PT, R7, 0x1, PT ;  /* 0x000000010700580c */ /* 0x000fe40003f65070 */
[----:B------:R-:W-:Y:S02]  /*1390*/  @P1 SEL R7, RZ, 0x40, P6 ;  /* 0x00000040ff071807 */ /* 0x000fe40003000000 */
[----:B------:R-:W-:Y:S02]  /*13a0*/  @P2 SEL R3, R11, RZ, !P4 ;  /* 0x000000ff0b032207 */ /* 0x000fe40006000000 */
[----:B------:R-:W-:-:S02]  /*13b0*/  LOP3.LUT R12, R5, R12, RZ, 0xfc, !PT ;  /* 0x0000000c050c7212 */ /* 0x000fc400078efcff */
[----:B------:R-:W-:Y:S02]  /*13c0*/  PRMT R5, R6, 0x7610, R5 ;  /* 0x0000761006057816 */ /* 0x000fe40000000005 */
[----:B------:R-:W-:Y:S02]  /*13d0*/  @P5 ISETP.NE.AND P6, PT, R10, 0x2, PT ;  /* 0x000000020a00580c */ /* 0x000fe40003fc5270 */
[----:B------:R-:W-:Y:S01]  /*13e0*/  @P1 SEL R4, R7, RZ, !P0 ;  /* 0x000000ff07041207 */ /* 0x000fe20004000000 */
[----:B------:R-:W-:Y:S01]  /*13f0*/  IMAD.MOV.U32 R7, RZ, RZ, R2 ;  /* 0x000000ffff077224 */ /* 0x000fe200078e0002 */
[----:B------:R-:W-:Y:S02]  /*1400*/  @P5 SEL R6, RZ, 0xff80, P3 ;  /* 0x0000ff80ff065807 */ /* 0x000fe40001800000 */
[----:B------:R-:W-:Y:S02]  /*1410*/  LOP3.LUT R3, R12, R3, RZ, 0xfc, !PT ;  /* 0x000000030c037212 */ /* 0x000fe400078efcff */
[----:B------:R-:W-:-:S02]  /*1420*/  @P5 SEL R5, R6, RZ, !P6 ;  /* 0x000000ff06055207 */ /* 0x000fc40007000000 */
[----:B------:R-:W-:-:S04]  /*1430*/  LOP3.LUT R4, R3, R4, RZ, 0xfc, !PT ;  /* 0x0000000403047212 */ /* 0x000fc800078efcff */
[----:B------:R-:W-:-:S05]  /*1440*/  LOP3.LUT R5, R4, R5, RZ, 0xfc, !PT ;  /* 0x0000000504057212 */ /* 0x000fca00078efcff */
[----:B------:R0:W-:Y:S02]  /*1450*/  STL.U8 [R0], R5 ;  /* 0x0000000500007387 */ /* 0x0001e40000100000 */
[----:B0-----:R-:W-:Y:S01]  /*1460*/  VIADD R0, R0, 0x1 ;  /* 0x0000000100007836 */ /* 0x001fe20000000000 */
[----:B------:R-:W-:Y:S06]  /*1470*/  BRA.U UP0, `(.L_x_0) ;  /* 0xfffffff500987547 */ /* 0x000fec000b83ffff */
[----:B------:R-:W2:Y:S01]  /*1480*/  LDL.64 R6, [R1+0x28] ;  /* 0x0000280001067983 */ /* 0x000ea20000100a00 */
[----:B------:R-:W0:Y:S02]  /*1490*/  LDC.64 R4, c[0x0][0x388] ;  /* 0x0000e200ff047b82 */ /* 0x000e240000000a00 */
[----:B0-----:R-:W-:Y:S01]  /*14a0*/  IMAD.WIDE R4, R9, 0x8, R4 ;  /* 0x0000000809047825 */ /* 0x001fe200078e0204 */
[----:B--2---:R-:W-:-:S05]  /*14b0*/  PRMT R0, R7, 0x7771, RZ ;  /* 0x0000777107007816 */ /* 0x004fca00000000ff */
[----:B------:R-:W-:Y:S01]  /*14c0*/  IMAD.SHL.U32 R2, R0, 0x100, RZ ;  /* 0x0000010000027824 */ /* 0x000fe200078e00ff */
[----:B------:R-:W-:-:S04]  /*14d0*/  PRMT R0, R7, 0x7770, RZ ;  /* 0x0000777007007816 */ /* 0x000fc800000000ff */
[----:B------:R-:W-:Y:S02]  /*14e0*/  LOP3.LUT R3, R2, 0xff00, RZ, 0xc0, !PT ;  /* 0x0000ff0002037812 */ /* 0x000fe400078ec0ff */
[----:B------:R-:W-:Y:S02]  /*14f0*/  PRMT R2, R7, 0x7772, RZ ;  /* 0x0000777207027816 */ /* 0x000fe400000000ff */
[----:B------:R-:W-:Y:S02]  /*1500*/  LOP3.LUT R3, R3, 0xff, R0, 0xf8, !PT ;  /* 0x000000ff03037812 */ /* 0x000fe400078ef800 */
[----:B------:R-:W-:Y:S01]  /*1510*/  PRMT R0, R7, 0x7773, RZ ;  /* 0x0000777307007816 */ /* 0x000fe200000000ff */
[----:B------:R-:W-:-:S04]  /*1520*/  IMAD.U32 R2, R2, 0x10000, RZ ;  /* 0x0001000002027824 */ /* 0x000fc800078e00ff */
[----:B------:R-:W-:Y:S01]  /*1530*/  IMAD.SHL.U32 R0, R0, 0x1000000, RZ ;  /* 0x0100000000007824 */ /* 0x000fe200078e00ff */
[----:B------:R-:W-:-:S04]  /*1540*/  LOP3.LUT R3, R3, 0xff0000, R2, 0xf8, !PT ;  /* 0x00ff000003037812 */ /* 0x000fc800078ef802 */
[----:B------:R-:W-:-:S05]  /*1550*/  LOP3.LUT R7, R0, R3, RZ, 0xfc, !PT ;  /* 0x0000000300077212 */ /* 0x000fca00078efcff */
[----:B------:R-:W-:Y:S01]  /*1560*/  STG.E.64 desc[UR6][R4.64], R6 ;  /* 0x0000000604007986 */ /* 0x000fe2000c101b06 */
[----:B------:R-:W-:Y:S05]  /*1570*/  EXIT ;  /* 0x000000000000794d */ /* 0x000fea0003800000 */
.L_x_1:
[----:B------:R-:W-:-:S00]  /*1580*/  BRA `(.L_x_1) ;  /* 0xfffffffc00fc7947 */ /* 0x000fc0000383ffff */
[----:B------:R-:W-:-:S00]  /*1590*/  NOP ;  /* 0x0000000000007918 */ /* 0x000fc00000000000 */
        /* <DEDUP_REMOVED lines=14> */
.L_x_2:


//--------------------- .nv.shared.reserved.0     --------------------------
	.section	.nv.shared.reserved.0,"aw",@nobits
	.weak		__nv_reservedSMEM_offset_0_alias
	.size		__nv_reservedSMEM_offset_0_alias, 0, 64
	.other		__nv_reservedSMEM_offset_0_alias,@"STO_CUDA_RESERVED_SHARED STV_DEFAULT"
__nv_reservedSMEM_offset_0_alias:
	.zero		0
	.zero		64


//--------------------- .nv.constant0._Z19game_of_life_kernelPKmPmi --------------------------
	.section	.nv.constant0._Z19game_of_life_kernelPKmPmi,"a",@progbits
	.sectionflags	@""
	.align	4
.nv.constant0._Z19game_of_life_kernelPKmPmi:
	.zero		916


//--------------------- SYMBOLS --------------------------

	.type		.nv.reservedSmem.offset0,@object
	.size		.nv.reservedSmem.offset0,0x4
